//
// Generated by NVIDIA NVVM Compiler
//
// Compiler Build ID: CL-36424714
// Cuda compilation tools, release 13.0, V13.0.88
// Based on NVVM 20.0.0
//

.version 9.0
.target sm_100
.address_size 64

	// .globl	_Z12filterKernelPKfiPfPiS2_f
.global .align 4 .b8 __cudart_i2opi_f[24] = {65, 144, 67, 60, 153, 149, 98, 219, 192, 221, 52, 245, 209, 87, 39, 252, 41, 21, 68, 78, 110, 131, 249, 162};

.visible .entry _Z12filterKernelPKfiPfPiS2_f(
	.param .u64 .ptr .align 1 _Z12filterKernelPKfiPfPiS2_f_param_0,
	.param .u32 _Z12filterKernelPKfiPfPiS2_f_param_1,
	.param .u64 .ptr .align 1 _Z12filterKernelPKfiPfPiS2_f_param_2,
	.param .u64 .ptr .align 1 _Z12filterKernelPKfiPfPiS2_f_param_3,
	.param .u64 .ptr .align 1 _Z12filterKernelPKfiPfPiS2_f_param_4,
	.param .f32 _Z12filterKernelPKfiPfPiS2_f_param_5
)
{
	.reg .pred 	%p<3>;
	.reg .b32 	%r<7>;
	.reg .b32 	%f<3>;
	.reg .b64 	%rd<14>;

	ld.param.u64 	%rd1, [_Z12filterKernelPKfiPfPiS2_f_param_0];
	ld.param.u32 	%r2, [_Z12filterKernelPKfiPfPiS2_f_param_1];
	ld.param.u64 	%rd2, [_Z12filterKernelPKfiPfPiS2_f_param_2];
	ld.param.u64 	%rd3, [_Z12filterKernelPKfiPfPiS2_f_param_3];
	ld.param.u64 	%rd4, [_Z12filterKernelPKfiPfPiS2_f_param_4];
	ld.param.f32 	%f2, [_Z12filterKernelPKfiPfPiS2_f_param_5];
	mov.u32 	%r3, %ctaid.x;
	mov.u32 	%r4, %ntid.x;
	mov.u32 	%r5, %tid.x;
	mad.lo.s32 	%r1, %r3, %r4, %r5;
	setp.ge.s32 	%p1, %r1, %r2;
	@%p1 bra 	$L__BB0_3;
	cvta.to.global.u64 	%rd5, %rd1;
	mul.wide.s32 	%rd6, %r1, 4;
	add.s64 	%rd7, %rd5, %rd6;
	ld.global.f32 	%f1, [%rd7];
	setp.ltu.f32 	%p2, %f1, %f2;
	@%p2 bra 	$L__BB0_3;
	cvta.to.global.u64 	%rd8, %rd4;
	atom.global.add.u32 	%r6, [%rd8], 1;
	cvta.to.global.u64 	%rd9, %rd2;
	mul.wide.s32 	%rd10, %r6, 4;
	add.s64 	%rd11, %rd9, %rd10;
	st.global.f32 	[%rd11], %f1;
	cvta.to.global.u64 	%rd12, %rd3;
	add.s64 	%rd13, %rd12, %rd10;
	st.global.u32 	[%rd13], %r1;
$L__BB0_3:
	ret;

}
	// .globl	_Z21processFilteredKernelPKfPKiiPf
.visible .entry _Z21processFilteredKernelPKfPKiiPf(
	.param .u64 .ptr .align 1 _Z21processFilteredKernelPKfPKiiPf_param_0,
	.param .u64 .ptr .align 1 _Z21processFilteredKernelPKfPKiiPf_param_1,
	.param .u32 _Z21processFilteredKernelPKfPKiiPf_param_2,
	.param .u64 .ptr .align 1 _Z21processFilteredKernelPKfPKiiPf_param_3
)
{
	.local .align 4 .b8 	__local_depot1[28];
	.reg .b64 	%SP;
	.reg .b64 	%SPL;
	.reg .pred 	%p<19>;
	.reg .b32 	%r<91>;
	.reg .b32 	%f<73>;
	.reg .b64 	%rd<49>;
	.reg .b64 	%fd<5>;

	mov.u64 	%SPL, __local_depot1;
	ld.param.u64 	%rd13, [_Z21processFilteredKernelPKfPKiiPf_param_0];
	ld.param.u64 	%rd14, [_Z21processFilteredKernelPKfPKiiPf_param_1];
	ld.param.u32 	%r33, [_Z21processFilteredKernelPKfPKiiPf_param_2];
	ld.param.u64 	%rd15, [_Z21processFilteredKernelPKfPKiiPf_param_3];
	add.u64 	%rd1, %SPL, 0;
	add.u64 	%rd2, %SPL, 0;
	mov.u32 	%r34, %ctaid.x;
	mov.u32 	%r35, %ntid.x;
	mov.u32 	%r36, %tid.x;
	mad.lo.s32 	%r1, %r34, %r35, %r36;
	setp.ge.s32 	%p1, %r1, %r33;
	@%p1 bra 	$L__BB1_20;
	cvta.to.global.u64 	%rd18, %rd14;
	cvta.to.global.u64 	%rd19, %rd13;
	mul.wide.s32 	%rd20, %r1, 4;
	add.s64 	%rd21, %rd19, %rd20;
	ld.global.f32 	%f69, [%rd21];
	add.s64 	%rd22, %rd18, %rd20;
	ld.global.u32 	%r2, [%rd22];
	cvt.rn.f32.s32 	%f20, %r2;
	mul.f32 	%f21, %f20, 0f38D1B717;
	fma.rn.f32 	%f70, %f69, 0f3F000000, %f21;
	mov.b32 	%r82, 0;
	mov.u64 	%rd33, __cudart_i2opi_f;
$L__BB1_2:
	mov.u32 	%r3, %r82;
	add.s32 	%r82, %r3, 1;
	cvt.rn.f32.u32 	%f22, %r82;
	mul.f32 	%f23, %f22, 0f38D1B717;
	fma.rn.f32 	%f5, %f70, %f23, %f69;
	add.s32 	%r38, %r3, 3;
	cvt.rn.f32.u32 	%f24, %r38;
	mul.f32 	%f25, %f24, 0f3951B717;
	fma.rn.f32 	%f6, %f69, %f25, %f70;
	mul.f32 	%f26, %f5, 0f3F22F983;
	cvt.rni.s32.f32 	%r86, %f26;
	cvt.rn.f32.s32 	%f27, %r86;
	fma.rn.f32 	%f28, %f27, 0fBFC90FDA, %f5;
	fma.rn.f32 	%f29, %f27, 0fB3A22168, %f28;
	fma.rn.f32 	%f71, %f27, 0fA7C234C5, %f29;
	abs.f32 	%f8, %f5;
	setp.ltu.f32 	%p2, %f8, 0f47CE4780;
	@%p2 bra 	$L__BB1_10;
	setp.neu.f32 	%p3, %f8, 0f7F800000;
	@%p3 bra 	$L__BB1_5;
	mov.f32 	%f32, 0f00000000;
	mul.rn.f32 	%f71, %f5, %f32;
	mov.b32 	%r86, 0;
	bra.uni 	$L__BB1_10;
$L__BB1_5:
	mov.b32 	%r6, %f5;
	shl.b32 	%r40, %r6, 8;
	or.b32  	%r7, %r40, -2147483648;
	mov.b64 	%rd47, 0;
	mov.b32 	%r83, 0;
	mov.u64 	%rd45, %rd33;
	mov.u64 	%rd46, %rd2;
$L__BB1_6:
	.pragma "nounroll";
	ld.global.nc.u32 	%r41, [%rd45];
	mad.wide.u32 	%rd25, %r41, %r7, %rd47;
	shr.u64 	%rd47, %rd25, 32;
	st.local.u32 	[%rd46], %rd25;
	add.s32 	%r83, %r83, 1;
	add.s64 	%rd46, %rd46, 4;
	add.s64 	%rd45, %rd45, 4;
	setp.ne.s32 	%p4, %r83, 6;
	@%p4 bra 	$L__BB1_6;
	shr.u32 	%r42, %r6, 23;
	st.local.u32 	[%rd2+24], %rd47;
	and.b32  	%r10, %r42, 31;
	and.b32  	%r43, %r42, 224;
	add.s32 	%r44, %r43, -128;
	shr.u32 	%r45, %r44, 5;
	mul.wide.u32 	%rd26, %r45, 4;
	sub.s64 	%rd9, %rd2, %rd26;
	ld.local.u32 	%r84, [%rd9+24];
	ld.local.u32 	%r85, [%rd9+20];
	setp.eq.s32 	%p5, %r10, 0;
	@%p5 bra 	$L__BB1_9;
	shf.l.wrap.b32 	%r84, %r85, %r84, %r10;
	ld.local.u32 	%r46, [%rd9+16];
	shf.l.wrap.b32 	%r85, %r46, %r85, %r10;
$L__BB1_9:
	shr.u32 	%r47, %r84, 30;
	shf.l.wrap.b32 	%r48, %r85, %r84, 2;
	shl.b32 	%r49, %r85, 2;
	shr.u32 	%r50, %r48, 31;
	add.s32 	%r51, %r50, %r47;
	neg.s32 	%r52, %r51;
	setp.lt.s32 	%p6, %r6, 0;
	selp.b32 	%r86, %r52, %r51, %p6;
	xor.b32  	%r53, %r48, %r6;
	shr.s32 	%r54, %r48, 31;
	xor.b32  	%r55, %r54, %r48;
	xor.b32  	%r56, %r54, %r49;
	cvt.u64.u32 	%rd27, %r55;
	shl.b64 	%rd28, %rd27, 32;
	cvt.u64.u32 	%rd29, %r56;
	or.b64  	%rd30, %rd28, %rd29;
	cvt.rn.f64.s64 	%fd1, %rd30;
	mul.f64 	%fd2, %fd1, 0d3BF921FB54442D19;
	cvt.rn.f32.f64 	%f30, %fd2;
	neg.f32 	%f31, %f30;
	setp.lt.s32 	%p7, %r53, 0;
	selp.f32 	%f71, %f31, %f30, %p7;
$L__BB1_10:
	mul.rn.f32 	%f33, %f71, %f71;
	and.b32  	%r58, %r86, 1;
	setp.eq.b32 	%p8, %r58, 1;
	selp.f32 	%f34, 0f3F800000, %f71, %p8;
	fma.rn.f32 	%f35, %f33, %f34, 0f00000000;
	fma.rn.f32 	%f36, %f33, 0f37CBAC00, 0fBAB607ED;
	selp.f32 	%f37, %f36, 0fB94D4153, %p8;
	selp.f32 	%f38, 0f3D2AAABB, 0f3C0885E4, %p8;
	fma.rn.f32 	%f39, %f37, %f33, %f38;
	selp.f32 	%f40, 0fBEFFFFFF, 0fBE2AAAA8, %p8;
	fma.rn.f32 	%f41, %f39, %f33, %f40;
	fma.rn.f32 	%f42, %f41, %f35, %f34;
	and.b32  	%r59, %r86, 2;
	setp.eq.s32 	%p9, %r59, 0;
	mov.f32 	%f43, 0f00000000;
	sub.f32 	%f44, %f43, %f42;
	selp.f32 	%f12, %f42, %f44, %p9;
	mul.f32 	%f45, %f6, 0f3F22F983;
	cvt.rni.s32.f32 	%r90, %f45;
	cvt.rn.f32.s32 	%f46, %r90;
	fma.rn.f32 	%f47, %f46, 0fBFC90FDA, %f6;
	fma.rn.f32 	%f48, %f46, 0fB3A22168, %f47;
	fma.rn.f32 	%f72, %f46, 0fA7C234C5, %f48;
	abs.f32 	%f14, %f6;
	setp.ltu.f32 	%p10, %f14, 0f47CE4780;
	@%p10 bra 	$L__BB1_18;
	setp.neu.f32 	%p11, %f14, 0f7F800000;
	@%p11 bra 	$L__BB1_13;
	mov.f32 	%f51, 0f00000000;
	mul.rn.f32 	%f72, %f6, %f51;
	mov.b32 	%r90, 0;
	bra.uni 	$L__BB1_18;
$L__BB1_13:
	mov.b32 	%r20, %f6;
	shl.b32 	%r61, %r20, 8;
	or.b32  	%r21, %r61, -2147483648;
	mov.b64 	%rd48, 0;
	mov.b32 	%r87, 0;
$L__BB1_14:
	.pragma "nounroll";
	mul.wide.u32 	%rd32, %r87, 4;
	add.s64 	%rd34, %rd33, %rd32;
	ld.global.nc.u32 	%r62, [%rd34];
	mad.wide.u32 	%rd35, %r62, %r21, %rd48;
	shr.u64 	%rd48, %rd35, 32;
	add.s64 	%rd36, %rd1, %rd32;
	st.local.u32 	[%rd36], %rd35;
	add.s32 	%r87, %r87, 1;
	setp.ne.s32 	%p12, %r87, 6;
	@%p12 bra 	$L__BB1_14;
	shr.u32 	%r63, %r20, 23;
	st.local.u32 	[%rd1+24], %rd48;
	and.b32  	%r24, %r63, 31;
	and.b32  	%r64, %r63, 224;
	add.s32 	%r65, %r64, -128;
	shr.u32 	%r66, %r65, 5;
	mul.wide.u32 	%rd37, %r66, 4;
	sub.s64 	%rd12, %rd1, %rd37;
	ld.local.u32 	%r88, [%rd12+24];
	ld.local.u32 	%r89, [%rd12+20];
	setp.eq.s32 	%p13, %r24, 0;
	@%p13 bra 	$L__BB1_17;
	shf.l.wrap.b32 	%r88, %r89, %r88, %r24;
	ld.local.u32 	%r67, [%rd12+16];
	shf.l.wrap.b32 	%r89, %r67, %r89, %r24;
$L__BB1_17:
	shr.u32 	%r68, %r88, 30;
	shf.l.wrap.b32 	%r69, %r89, %r88, 2;
	shl.b32 	%r70, %r89, 2;
	shr.u32 	%r71, %r69, 31;
	add.s32 	%r72, %r71, %r68;
	neg.s32 	%r73, %r72;
	setp.lt.s32 	%p14, %r20, 0;
	selp.b32 	%r90, %r73, %r72, %p14;
	xor.b32  	%r74, %r69, %r20;
	shr.s32 	%r75, %r69, 31;
	xor.b32  	%r76, %r75, %r69;
	xor.b32  	%r77, %r75, %r70;
	cvt.u64.u32 	%rd38, %r76;
	shl.b64 	%rd39, %rd38, 32;
	cvt.u64.u32 	%rd40, %r77;
	or.b64  	%rd41, %rd39, %rd40;
	cvt.rn.f64.s64 	%fd3, %rd41;
	mul.f64 	%fd4, %fd3, 0d3BF921FB54442D19;
	cvt.rn.f32.f64 	%f49, %fd4;
	neg.f32 	%f50, %f49;
	setp.lt.s32 	%p15, %r74, 0;
	selp.f32 	%f72, %f50, %f49, %p15;
$L__BB1_18:
	add.s32 	%r79, %r90, 1;
	mul.rn.f32 	%f52, %f72, %f72;
	and.b32  	%r80, %r90, 1;
	setp.eq.b32 	%p16, %r80, 1;
	selp.f32 	%f53, %f72, 0f3F800000, %p16;
	fma.rn.f32 	%f54, %f52, %f53, 0f00000000;
	fma.rn.f32 	%f55, %f52, 0f37CBAC00, 0fBAB607ED;
	selp.f32 	%f56, 0fB94D4153, %f55, %p16;
	selp.f32 	%f57, 0f3C0885E4, 0f3D2AAABB, %p16;
	fma.rn.f32 	%f58, %f56, %f52, %f57;
	selp.f32 	%f59, 0fBE2AAAA8, 0fBEFFFFFF, %p16;
	fma.rn.f32 	%f60, %f58, %f52, %f59;
	fma.rn.f32 	%f61, %f60, %f54, %f53;
	and.b32  	%r81, %r79, 2;
	setp.eq.s32 	%p17, %r81, 0;
	mov.f32 	%f62, 0f00000000;
	sub.f32 	%f63, %f62, %f61;
	selp.f32 	%f64, %f61, %f63, %p17;
	mul.f32 	%f65, %f12, 0f3F333333;
	fma.rn.f32 	%f66, %f69, 0f3F800008, %f65;
	fma.rn.f32 	%f69, %f64, 0f3E99999A, %f66;
	mul.f32 	%f67, %f12, 0f3E4CCCCD;
	fma.rn.f32 	%f68, %f70, 0f3F7FFFEF, %f67;
	fma.rn.f32 	%f70, %f64, 0fBDCCCCCD, %f68;
	setp.ne.s32 	%p18, %r82, 256;
	@%p18 bra 	$L__BB1_2;
	cvta.to.global.u64 	%rd42, %rd15;
	mul.wide.s32 	%rd43, %r2, 4;
	add.s64 	%rd44, %rd42, %rd43;
	st.global.f32 	[%rd44], %f69;
$L__BB1_20:
	ret;

}
	// .globl	_Z18naiveProcessKernelPKfiPff
.visible .entry _Z18naiveProcessKernelPKfiPff(
	.param .u64 .ptr .align 1 _Z18naiveProcessKernelPKfiPff_param_0,
	.param .u32 _Z18naiveProcessKernelPKfiPff_param_1,
	.param .u64 .ptr .align 1 _Z18naiveProcessKernelPKfiPff_param_2,
	.param .f32 _Z18naiveProcessKernelPKfiPff_param_3
)
{
	.local .align 4 .b8 	__local_depot2[28];
	.reg .b64 	%SP;
	.reg .b64 	%SPL;
	.reg .pred 	%p<20>;
	.reg .b32 	%r<91>;
	.reg .b32 	%f<74>;
	.reg .b64 	%rd<48>;
	.reg .b64 	%fd<5>;

	mov.u64 	%SPL, __local_depot2;
	ld.param.u64 	%rd14, [_Z18naiveProcessKernelPKfiPff_param_0];
	ld.param.u32 	%r32, [_Z18naiveProcessKernelPKfiPff_param_1];
	ld.param.u64 	%rd15, [_Z18naiveProcessKernelPKfiPff_param_2];
	ld.param.f32 	%f20, [_Z18naiveProcessKernelPKfiPff_param_3];
	cvta.to.global.u64 	%rd1, %rd15;
	add.u64 	%rd2, %SPL, 0;
	add.u64 	%rd3, %SPL, 0;
	mov.u32 	%r33, %ctaid.x;
	mov.u32 	%r34, %ntid.x;
	mov.u32 	%r35, %tid.x;
	mad.lo.s32 	%r1, %r33, %r34, %r35;
	setp.ge.s32 	%p1, %r1, %r32;
	@%p1 bra 	$L__BB2_22;
	cvta.to.global.u64 	%rd18, %rd14;
	mul.wide.s32 	%rd19, %r1, 4;
	add.s64 	%rd20, %rd18, %rd19;
	ld.global.f32 	%f70, [%rd20];
	setp.ltu.f32 	%p2, %f70, %f20;
	@%p2 bra 	$L__BB2_21;
	mul.f32 	%f21, %f70, 0f3F000000;
	cvt.rn.f32.s32 	%f22, %r1;
	fma.rn.f32 	%f71, %f22, 0f38D1B717, %f21;
	mov.b32 	%r82, 0;
	mov.u64 	%rd31, __cudart_i2opi_f;
$L__BB2_3:
	mov.u32 	%r2, %r82;
	add.s32 	%r82, %r2, 1;
	cvt.rn.f32.u32 	%f23, %r82;
	mul.f32 	%f24, %f23, 0f38D1B717;
	fma.rn.f32 	%f5, %f71, %f24, %f70;
	add.s32 	%r37, %r2, 3;
	cvt.rn.f32.u32 	%f25, %r37;
	mul.f32 	%f26, %f25, 0f3951B717;
	fma.rn.f32 	%f6, %f70, %f26, %f71;
	mul.f32 	%f27, %f5, 0f3F22F983;
	cvt.rni.s32.f32 	%r86, %f27;
	cvt.rn.f32.s32 	%f28, %r86;
	fma.rn.f32 	%f29, %f28, 0fBFC90FDA, %f5;
	fma.rn.f32 	%f30, %f28, 0fB3A22168, %f29;
	fma.rn.f32 	%f72, %f28, 0fA7C234C5, %f30;
	abs.f32 	%f8, %f5;
	setp.ltu.f32 	%p3, %f8, 0f47CE4780;
	@%p3 bra 	$L__BB2_11;
	setp.neu.f32 	%p4, %f8, 0f7F800000;
	@%p4 bra 	$L__BB2_6;
	mov.f32 	%f33, 0f00000000;
	mul.rn.f32 	%f72, %f5, %f33;
	mov.b32 	%r86, 0;
	bra.uni 	$L__BB2_11;
$L__BB2_6:
	mov.b32 	%r5, %f5;
	shl.b32 	%r39, %r5, 8;
	or.b32  	%r6, %r39, -2147483648;
	mov.b64 	%rd46, 0;
	mov.b32 	%r83, 0;
	mov.u64 	%rd44, %rd31;
	mov.u64 	%rd45, %rd3;
$L__BB2_7:
	.pragma "nounroll";
	ld.global.nc.u32 	%r40, [%rd44];
	mad.wide.u32 	%rd23, %r40, %r6, %rd46;
	shr.u64 	%rd46, %rd23, 32;
	st.local.u32 	[%rd45], %rd23;
	add.s32 	%r83, %r83, 1;
	add.s64 	%rd45, %rd45, 4;
	add.s64 	%rd44, %rd44, 4;
	setp.ne.s32 	%p5, %r83, 6;
	@%p5 bra 	$L__BB2_7;
	shr.u32 	%r41, %r5, 23;
	st.local.u32 	[%rd3+24], %rd46;
	and.b32  	%r9, %r41, 31;
	and.b32  	%r42, %r41, 224;
	add.s32 	%r43, %r42, -128;
	shr.u32 	%r44, %r43, 5;
	mul.wide.u32 	%rd24, %r44, 4;
	sub.s64 	%rd10, %rd3, %rd24;
	ld.local.u32 	%r84, [%rd10+24];
	ld.local.u32 	%r85, [%rd10+20];
	setp.eq.s32 	%p6, %r9, 0;
	@%p6 bra 	$L__BB2_10;
	shf.l.wrap.b32 	%r84, %r85, %r84, %r9;
	ld.local.u32 	%r45, [%rd10+16];
	shf.l.wrap.b32 	%r85, %r45, %r85, %r9;
$L__BB2_10:
	shr.u32 	%r46, %r84, 30;
	shf.l.wrap.b32 	%r47, %r85, %r84, 2;
	shl.b32 	%r48, %r85, 2;
	shr.u32 	%r49, %r47, 31;
	add.s32 	%r50, %r49, %r46;
	neg.s32 	%r51, %r50;
	setp.lt.s32 	%p7, %r5, 0;
	selp.b32 	%r86, %r51, %r50, %p7;
	xor.b32  	%r52, %r47, %r5;
	shr.s32 	%r53, %r47, 31;
	xor.b32  	%r54, %r53, %r47;
	xor.b32  	%r55, %r53, %r48;
	cvt.u64.u32 	%rd25, %r54;
	shl.b64 	%rd26, %rd25, 32;
	cvt.u64.u32 	%rd27, %r55;
	or.b64  	%rd28, %rd26, %rd27;
	cvt.rn.f64.s64 	%fd1, %rd28;
	mul.f64 	%fd2, %fd1, 0d3BF921FB54442D19;
	cvt.rn.f32.f64 	%f31, %fd2;
	neg.f32 	%f32, %f31;
	setp.lt.s32 	%p8, %r52, 0;
	selp.f32 	%f72, %f32, %f31, %p8;
$L__BB2_11:
	mul.rn.f32 	%f34, %f72, %f72;
	and.b32  	%r57, %r86, 1;
	setp.eq.b32 	%p9, %r57, 1;
	selp.f32 	%f35, 0f3F800000, %f72, %p9;
	fma.rn.f32 	%f36, %f34, %f35, 0f00000000;
	fma.rn.f32 	%f37, %f34, 0f37CBAC00, 0fBAB607ED;
	selp.f32 	%f38, %f37, 0fB94D4153, %p9;
	selp.f32 	%f39, 0f3D2AAABB, 0f3C0885E4, %p9;
	fma.rn.f32 	%f40, %f38, %f34, %f39;
	selp.f32 	%f41, 0fBEFFFFFF, 0fBE2AAAA8, %p9;
	fma.rn.f32 	%f42, %f40, %f34, %f41;
	fma.rn.f32 	%f43, %f42, %f36, %f35;
	and.b32  	%r58, %r86, 2;
	setp.eq.s32 	%p10, %r58, 0;
	mov.f32 	%f44, 0f00000000;
	sub.f32 	%f45, %f44, %f43;
	selp.f32 	%f12, %f43, %f45, %p10;
	mul.f32 	%f46, %f6, 0f3F22F983;
	cvt.rni.s32.f32 	%r90, %f46;
	cvt.rn.f32.s32 	%f47, %r90;
	fma.rn.f32 	%f48, %f47, 0fBFC90FDA, %f6;
	fma.rn.f32 	%f49, %f47, 0fB3A22168, %f48;
	fma.rn.f32 	%f73, %f47, 0fA7C234C5, %f49;
	abs.f32 	%f14, %f6;
	setp.ltu.f32 	%p11, %f14, 0f47CE4780;
	@%p11 bra 	$L__BB2_19;
	setp.neu.f32 	%p12, %f14, 0f7F800000;
	@%p12 bra 	$L__BB2_14;
	mov.f32 	%f52, 0f00000000;
	mul.rn.f32 	%f73, %f6, %f52;
	mov.b32 	%r90, 0;
	bra.uni 	$L__BB2_19;
$L__BB2_14:
	mov.b32 	%r19, %f6;
	shl.b32 	%r60, %r19, 8;
	or.b32  	%r20, %r60, -2147483648;
	mov.b64 	%rd47, 0;
	mov.b32 	%r87, 0;
$L__BB2_15:
	.pragma "nounroll";
	mul.wide.u32 	%rd30, %r87, 4;
	add.s64 	%rd32, %rd31, %rd30;
	ld.global.nc.u32 	%r61, [%rd32];
	mad.wide.u32 	%rd33, %r61, %r20, %rd47;
	shr.u64 	%rd47, %rd33, 32;
	add.s64 	%rd34, %rd2, %rd30;
	st.local.u32 	[%rd34], %rd33;
	add.s32 	%r87, %r87, 1;
	setp.ne.s32 	%p13, %r87, 6;
	@%p13 bra 	$L__BB2_15;
	shr.u32 	%r62, %r19, 23;
	st.local.u32 	[%rd2+24], %rd47;
	and.b32  	%r23, %r62, 31;
	and.b32  	%r63, %r62, 224;
	add.s32 	%r64, %r63, -128;
	shr.u32 	%r65, %r64, 5;
	mul.wide.u32 	%rd35, %r65, 4;
	sub.s64 	%rd13, %rd2, %rd35;
	ld.local.u32 	%r88, [%rd13+24];
	ld.local.u32 	%r89, [%rd13+20];
	setp.eq.s32 	%p14, %r23, 0;
	@%p14 bra 	$L__BB2_18;
	shf.l.wrap.b32 	%r88, %r89, %r88, %r23;
	ld.local.u32 	%r66, [%rd13+16];
	shf.l.wrap.b32 	%r89, %r66, %r89, %r23;
$L__BB2_18:
	shr.u32 	%r67, %r88, 30;
	shf.l.wrap.b32 	%r68, %r89, %r88, 2;
	shl.b32 	%r69, %r89, 2;
	shr.u32 	%r70, %r68, 31;
	add.s32 	%r71, %r70, %r67;
	neg.s32 	%r72, %r71;
	setp.lt.s32 	%p15, %r19, 0;
	selp.b32 	%r90, %r72, %r71, %p15;
	xor.b32  	%r73, %r68, %r19;
	shr.s32 	%r74, %r68, 31;
	xor.b32  	%r75, %r74, %r68;
	xor.b32  	%r76, %r74, %r69;
	cvt.u64.u32 	%rd36, %r75;
	shl.b64 	%rd37, %rd36, 32;
	cvt.u64.u32 	%rd38, %r76;
	or.b64  	%rd39, %rd37, %rd38;
	cvt.rn.f64.s64 	%fd3, %rd39;
	mul.f64 	%fd4, %fd3, 0d3BF921FB54442D19;
	cvt.rn.f32.f64 	%f50, %fd4;
	neg.f32 	%f51, %f50;
	setp.lt.s32 	%p16, %r73, 0;
	selp.f32 	%f73, %f51, %f50, %p16;
$L__BB2_19:
	add.s32 	%r78, %r90, 1;
	mul.rn.f32 	%f53, %f73, %f73;
	and.b32  	%r79, %r90, 1;
	setp.eq.b32 	%p17, %r79, 1;
	selp.f32 	%f54, %f73, 0f3F800000, %p17;
	fma.rn.f32 	%f55, %f53, %f54, 0f00000000;
	fma.rn.f32 	%f56, %f53, 0f37CBAC00, 0fBAB607ED;
	selp.f32 	%f57, 0fB94D4153, %f56, %p17;
	selp.f32 	%f58, 0f3C0885E4, 0f3D2AAABB, %p17;
	fma.rn.f32 	%f59, %f57, %f53, %f58;
	selp.f32 	%f60, 0fBE2AAAA8, 0fBEFFFFFF, %p17;
	fma.rn.f32 	%f61, %f59, %f53, %f60;
	fma.rn.f32 	%f62, %f61, %f55, %f54;
	and.b32  	%r80, %r78, 2;
	setp.eq.s32 	%p18, %r80, 0;
	mov.f32 	%f63, 0f00000000;
	sub.f32 	%f64, %f63, %f62;
	selp.f32 	%f65, %f62, %f64, %p18;
	mul.f32 	%f66, %f12, 0f3F333333;
	fma.rn.f32 	%f67, %f70, 0f3F800008, %f66;
	fma.rn.f32 	%f70, %f65, 0f3E99999A, %f67;
	mul.f32 	%f68, %f12, 0f3E4CCCCD;
	fma.rn.f32 	%f69, %f71, 0f3F7FFFEF, %f68;
	fma.rn.f32 	%f71, %f65, 0fBDCCCCCD, %f69;
	setp.ne.s32 	%p19, %r82, 256;
	@%p19 bra 	$L__BB2_3;
	add.s64 	%rd41, %rd1, %rd19;
	st.global.f32 	[%rd41], %f70;
	bra.uni 	$L__BB2_22;
$L__BB2_21:
	add.s64 	%rd43, %rd1, %rd19;
	mov.b32 	%r81, -1082130432;
	st.global.u32 	[%rd43], %r81;
$L__BB2_22:
	ret;

}


// ===== COMPILED SASS (sm_100) =====

	.target	sm_100

	.elftype	@"ET_EXEC"


//--------------------- .note.nv.tkinfo           --------------------------
	.section	.note.nv.tkinfo,"",@"SHT_NOTE"
	.sectionflags	@"SHF_NOTE_NV_TKINFO"
	.tkinfo
        /*0018*/ 	.word	0x00000002
        /*0030*/ 	.string	""
        /*0030*/ 	.string	"ptxas"
        /*0030*/ 	.string	"Cuda compilation tools, release 13.0, V13.0.88"
        /*0030*/ 	.string	"Build cuda_13.0.r13.0/compiler.36424714_0"
        /*0030*/ 	.string	"-arch sm_100 -m 64 "



//--------------------- .note.nv.cuinfo           --------------------------
	.section	.note.nv.cuinfo,"",@"SHT_NOTE"
	.sectionflags	@"SHF_NOTE_NV_CUINFO"
        /*0018*/ 	.short	0x0002
        /*001a*/ 	.short	0x0064
        /*001c*/ 	.short	0x0082
	.zero		2


//--------------------- .nv.info                  --------------------------
	.section	.nv.info,"",@"SHT_CUDA_INFO"
	.align	4


	//----- nvinfo : EIATTR_REGCOUNT
	.align		4
        /*0000*/ 	.byte	0x04, 0x2f
        /*0002*/ 	.short	(.L_2 - .L_1)
	.align		4
.L_1:
        /*0004*/ 	.word	index@(_Z12filterKernelPKfiPfPiS2_f)
        /*0008*/ 	.word	0x00000012


	//----- nvinfo : EIATTR_FRAME_SIZE
	.align		4
.L_2:
        /*000c*/ 	.byte	0x04, 0x11
        /*000e*/ 	.short	(.L_4 - .L_3)
	.align		4
.L_3:
        /*0010*/ 	.word	index@(_Z12filterKernelPKfiPfPiS2_f)
        /*0014*/ 	.word	0x00000000


	//----- nvinfo : EIATTR_REGCOUNT
	.align		4
.L_4:
        /*0018*/ 	.byte	0x04, 0x2f
        /*001a*/ 	.short	(.L_6 - .L_5)
	.align		4
.L_5:
        /*001c*/ 	.word	index@(_Z21processFilteredKernelPKfPKiiPf)
        /*0020*/ 	.word	0x0000001e


	//----- nvinfo : EIATTR_FRAME_SIZE
	.align		4
.L_6:
        /*0024*/ 	.byte	0x04, 0x11
        /*0026*/ 	.short	(.L_8 - .L_7)
	.align		4
.L_7:
        /*0028*/ 	.word	index@(_Z21processFilteredKernelPKfPKiiPf)
        /*002c*/ 	.word	0x00000000


	//----- nvinfo : EIATTR_REGCOUNT
	.align		4
.L_8:
        /*0030*/ 	.byte	0x04, 0x2f
        /*0032*/ 	.short	(.L_10 - .L_9)
	.align		4
.L_9:
        /*0034*/ 	.word	index@(_Z18naiveProcessKernelPKfiPff)
        /*0038*/ 	.word	0x0000001e


	//----- nvinfo : EIATTR_FRAME_SIZE
	.align		4
.L_10:
        /*003c*/ 	.byte	0x04, 0x11
        /*003e*/ 	.short	(.L_12 - .L_11)
	.align		4
.L_11:
        /*0040*/ 	.word	index@(_Z18naiveProcessKernelPKfiPff)
        /*0044*/ 	.word	0x00000000


	//----- nvinfo : EIATTR_MIN_STACK_SIZE
	.align		4
.L_12:
        /*0048*/ 	.byte	0x04, 0x12
        /*004a*/ 	.short	(.L_14 - .L_13)
	.align		4
.L_13:
        /*004c*/ 	.word	index@(_Z18naiveProcessKernelPKfiPff)
        /*0050*/ 	.word	0x00000000


	//----- nvinfo : EIATTR_MIN_STACK_SIZE
	.align		4
.L_14:
        /*0054*/ 	.byte	0x04, 0x12
        /*0056*/ 	.short	(.L_16 - .L_15)
	.align		4
.L_15:
        /*0058*/ 	.word	index@(_Z21processFilteredKernelPKfPKiiPf)
        /*005c*/ 	.word	0x00000000


	//----- nvinfo : EIATTR_MIN_STACK_SIZE
	.align		4
.L_16:
        /*0060*/ 	.byte	0x04, 0x12
        /*0062*/ 	.short	(.L_18 - .L_17)
	.align		4
.L_17:
        /*0064*/ 	.word	index@(_Z12filterKernelPKfiPfPiS2_f)
        /*0068*/ 	.word	0x00000000
.L_18:


//--------------------- .nv.compat                --------------------------
	.section	.nv.compat,"",@"SHT_CUDA_COMPAT_INFO"
	.align	4
        /*0000*/ 	.byte	0x02, 0x09, 0x00, 0x00, 0x02, 0x02, 0x01, 0x00, 0x02, 0x05, 0x05, 0x00, 0x03, 0x07, 0x01, 0x01
        /*0010*/ 	.byte	0x02, 0x03, 0x00, 0x00, 0x02, 0x06, 0x01, 0x00, 0x04, 0x0b, 0x08, 0x00, 0x01, 0x00, 0x00, 0x00
        /*0020*/ 	.byte	0x00, 0x00, 0x00, 0x00


//--------------------- .nv.info._Z18naiveProcessKernelPKfiPff --------------------------
	.section	.nv.info._Z18naiveProcessKernelPKfiPff,"",@"SHT_CUDA_INFO"
	.sectionflags	@""
	.align	4


	//----- nvinfo : EIATTR_CUDA_API_VERSION
	.align		4
        /*0000*/ 	.byte	0x04, 0x37
        /*0002*/ 	.short	(.L_20 - .L_19)
.L_19:
        /*0004*/ 	.word	0x00000082


	//----- nvinfo : EIATTR_KPARAM_INFO
	.align		4
.L_20:
        /*0008*/ 	.byte	0x04, 0x17
        /*000a*/ 	.short	(.L_22 - .L_21)
.L_21:
        /*000c*/ 	.word	0x00000000
        /*0010*/ 	.short	0x0003
        /*0012*/ 	.short	0x0018
        /*0014*/ 	.byte	0x00, 0xf0, 0x11, 0x00


	//----- nvinfo : EIATTR_KPARAM_INFO
	.align		4
.L_22:
        /*0018*/ 	.byte	0x04, 0x17
        /*001a*/ 	.short	(.L_24 - .L_23)
.L_23:
        /*001c*/ 	.word	0x00000000
        /*0020*/ 	.short	0x0002
        /*0022*/ 	.short	0x0010
        /*0024*/ 	.byte	0x00, 0xf5, 0x21, 0x00


	//----- nvinfo : EIATTR_KPARAM_INFO
	.align		4
.L_24:
        /*0028*/ 	.byte	0x04, 0x17
        /*002a*/ 	.short	(.L_26 - .L_25)
.L_25:
        /*002c*/ 	.word	0x00000000
        /*0030*/ 	.short	0x0001
        /*0032*/ 	.short	0x0008
        /*0034*/ 	.byte	0x00, 0xf0, 0x11, 0x00


	//----- nvinfo : EIATTR_KPARAM_INFO
	.align		4
.L_26:
        /*0038*/ 	.byte	0x04, 0x17
        /*003a*/ 	.short	(.L_28 - .L_27)
.L_27:
        /*003c*/ 	.word	0x00000000
        /*0040*/ 	.short	0x0000
        /*0042*/ 	.short	0x0000
        /*0044*/ 	.byte	0x00, 0xf5, 0x21, 0x00


	//----- nvinfo : EIATTR_SPARSE_MMA_MASK
	.align		4
.L_28:
        /*0048*/ 	.byte	0x03, 0x50
        /*004a*/ 	.short	0x0000


	//----- nvinfo : EIATTR_MAXREG_COUNT
	.align		4
        /*004c*/ 	.byte	0x03, 0x1b
        /*004e*/ 	.short	0x00ff


	//----- nvinfo : EIATTR_MERCURY_ISA_VERSION
	.align		4
        /*0050*/ 	.byte	0x03, 0x5f
        /*0052*/ 	.short	0x0101


	//----- nvinfo : EIATTR_VRC_CTA_INIT_COUNT
	.align		4
        /*0054*/ 	.byte	0x02, 0x4a
	.zero		1
	.zero		1


	//----- nvinfo : EIATTR_EXIT_INSTR_OFFSETS
	.align		4
        /*0058*/ 	.byte	0x04, 0x1c
        /*005a*/ 	.short	(.L_30 - .L_29)


	//   ....[0]....
.L_29:
        /*005c*/ 	.word	0x00000070


	//   ....[1]....
        /*0060*/ 	.word	0x00001140


	//   ....[2]....
        /*0064*/ 	.word	0x00001190


	//----- nvinfo : EIATTR_CRS_STACK_SIZE
	.align		4
.L_30:
        /*0068*/ 	.byte	0x04, 0x1e
        /*006a*/ 	.short	(.L_32 - .L_31)
.L_31:
        /*006c*/ 	.word	0x00000000


	//----- nvinfo : EIATTR_CBANK_PARAM_SIZE
	.align		4
.L_32:
        /*0070*/ 	.byte	0x03, 0x19
        /*0072*/ 	.short	0x001c


	//----- nvinfo : EIATTR_PARAM_CBANK
	.align		4
        /*0074*/ 	.byte	0x04, 0x0a
        /*0076*/ 	.short	(.L_34 - .L_33)
	.align		4
.L_33:
        /*0078*/ 	.word	index@(.nv.constant0._Z18naiveProcessKernelPKfiPff)
        /*007c*/ 	.short	0x0380
        /*007e*/ 	.short	0x001c


	//----- nvinfo : EIATTR_SW_WAR
	.align		4
.L_34:
        /*0080*/ 	.byte	0x04, 0x36
        /*0082*/ 	.short	(.L_36 - .L_35)
.L_35:
        /*0084*/ 	.word	0x00000008
.L_36:


//--------------------- .nv.info._Z21processFilteredKernelPKfPKiiPf --------------------------
	.section	.nv.info._Z21processFilteredKernelPKfPKiiPf,"",@"SHT_CUDA_INFO"
	.sectionflags	@""
	.align	4


	//----- nvinfo : EIATTR_CUDA_API_VERSION
	.align		4
        /*0000*/ 	.byte	0x04, 0x37
        /*0002*/ 	.short	(.L_38 - .L_37)
.L_37:
        /*0004*/ 	.word	0x00000082


	//----- nvinfo : EIATTR_KPARAM_INFO
	.align		4
.L_38:
        /*0008*/ 	.byte	0x04, 0x17
        /*000a*/ 	.short	(.L_40 - .L_39)
.L_39:
        /*000c*/ 	.word	0x00000000
        /*0010*/ 	.short	0x0003
        /*0012*/ 	.short	0x0018
        /*0014*/ 	.byte	0x00, 0xf5, 0x21, 0x00


	//----- nvinfo : EIATTR_KPARAM_INFO
	.align		4
.L_40:
        /*0018*/ 	.byte	0x04, 0x17
        /*001a*/ 	.short	(.L_42 - .L_41)
.L_41:
        /*001c*/ 	.word	0x00000000
        /*0020*/ 	.short	0x0002
        /*0022*/ 	.short	0x0010
        /*0024*/ 	.byte	0x00, 0xf0, 0x11, 0x00


	//----- nvinfo : EIATTR_KPARAM_INFO
	.align		4
.L_42:
        /*0028*/ 	.byte	0x04, 0x17
        /*002a*/ 	.short	(.L_44 - .L_43)
.L_43:
        /*002c*/ 	.word	0x00000000
        /*0030*/ 	.short	0x0001
        /*0032*/ 	.short	0x0008
        /*0034*/ 	.byte	0x00, 0xf5, 0x21, 0x00


	//----- nvinfo : EIATTR_KPARAM_INFO
	.align		4
.L_44:
        /*0038*/ 	.byte	0x04, 0x17
        /*003a*/ 	.short	(.L_46 - .L_45)
.L_45:
        /*003c*/ 	.word	0x00000000
        /*0040*/ 	.short	0x0000
        /*0042*/ 	.short	0x0000
        /*0044*/ 	.byte	0x00, 0xf5, 0x21, 0x00


	//----- nvinfo : EIATTR_SPARSE_MMA_MASK
	.align		4
.L_46:
        /*0048*/ 	.byte	0x03, 0x50
        /*004a*/ 	.short	0x0000


	//----- nvinfo : EIATTR_MAXREG_COUNT
	.align		4
        /*004c*/ 	.byte	0x03, 0x1b
        /*004e*/ 	.short	0x00ff


	//----- nvinfo : EIATTR_MERCURY_ISA_VERSION
	.align		4
        /*0050*/ 	.byte	0x03, 0x5f
        /*0052*/ 	.short	0x0101


	//----- nvinfo : EIATTR_VRC_CTA_INIT_COUNT
	.align		4
        /*0054*/ 	.byte	0x02, 0x4a
	.zero		1
	.zero		1


	//----- nvinfo : EIATTR_EXIT_INSTR_OFFSETS
	.align		4
        /*0058*/ 	.byte	0x04, 0x1c
        /*005a*/ 	.short	(.L_48 - .L_47)


	//   ....[0]....
.L_47:
        /*005c*/ 	.word	0x00000070


	//   ....[1]....
        /*0060*/ 	.word	0x00001150


	//----- nvinfo : EIATTR_CRS_STACK_SIZE
	.align		4
.L_48:
        /*0064*/ 	.byte	0x04, 0x1e
        /*0066*/ 	.short	(.L_50 - .L_49)
.L_49:
        /*0068*/ 	.word	0x00000000


	//----- nvinfo : EIATTR_CBANK_PARAM_SIZE
	.align		4
.L_50:
        /*006c*/ 	.byte	0x03, 0x19
        /*006e*/ 	.short	0x0020


	//----- nvinfo : EIATTR_PARAM_CBANK
	.align		4
        /*0070*/ 	.byte	0x04, 0x0a
        /*0072*/ 	.short	(.L_52 - .L_51)
	.align		4
.L_51:
        /*0074*/ 	.word	index@(.nv.constant0._Z21processFilteredKernelPKfPKiiPf)
        /*0078*/ 	.short	0x0380
        /*007a*/ 	.short	0x0020


	//----- nvinfo : EIATTR_SW_WAR
	.align		4
.L_52:
        /*007c*/ 	.byte	0x04, 0x36
        /*007e*/ 	.short	(.L_54 - .L_53)
.L_53:
        /*0080*/ 	.word	0x00000008
.L_54:


//--------------------- .nv.info._Z12filterKernelPKfiPfPiS2_f --------------------------
	.section	.nv.info._Z12filterKernelPKfiPfPiS2_f,"",@"SHT_CUDA_INFO"
	.sectionflags	@""
	.align	4


	//----- nvinfo : EIATTR_CUDA_API_VERSION
	.align		4
        /*0000*/ 	.byte	0x04, 0x37
        /*0002*/ 	.short	(.L_56 - .L_55)
.L_55:
        /*0004*/ 	.word	0x00000082


	//----- nvinfo : EIATTR_KPARAM_INFO
	.align		4
.L_56:
        /*0008*/ 	.byte	0x04, 0x17
        /*000a*/ 	.short	(.L_58 - .L_57)
.L_57:
        /*000c*/ 	.word	0x00000000
        /*0010*/ 	.short	0x0005
        /*0012*/ 	.short	0x0028
        /*0014*/ 	.byte	0x00, 0xf0, 0x11, 0x00


	//----- nvinfo : EIATTR_KPARAM_INFO
	.align		4
.L_58:
        /*0018*/ 	.byte	0x04, 0x17
        /*001a*/ 	.short	(.L_60 - .L_59)
.L_59:
        /*001c*/ 	.word	0x00000000
        /*0020*/ 	.short	0x0004
        /*0022*/ 	.short	0x0020
        /*0024*/ 	.byte	0x00, 0xf5, 0x21, 0x00


	//----- nvinfo : EIATTR_KPARAM_INFO
	.align		4
.L_60:
        /*0028*/ 	.byte	0x04, 0x17
        /*002a*/ 	.short	(.L_62 - .L_61)
.L_61:
        /*002c*/ 	.word	0x00000000
        /*0030*/ 	.short	0x0003
        /*0032*/ 	.short	0x0018
        /*0034*/ 	.byte	0x00, 0xf5, 0x21, 0x00


	//----- nvinfo : EIATTR_KPARAM_INFO
	.align		4
.L_62:
        /*0038*/ 	.byte	0x04, 0x17
        /*003a*/ 	.short	(.L_64 - .L_63)
.L_63:
        /*003c*/ 	.word	0x00000000
        /*0040*/ 	.short	0x0002
        /*0042*/ 	.short	0x0010
        /*0044*/ 	.byte	0x00, 0xf5, 0x21, 0x00


	//----- nvinfo : EIATTR_KPARAM_INFO
	.align		4
.L_64:
        /*0048*/ 	.byte	0x04, 0x17
        /*004a*/ 	.short	(.L_66 - .L_65)
.L_65:
        /*004c*/ 	.word	0x00000000
        /*0050*/ 	.short	0x0001
        /*0052*/ 	.short	0x0008
        /*0054*/ 	.byte	0x00, 0xf0, 0x11, 0x00


	//----- nvinfo : EIATTR_KPARAM_INFO
	.align		4
.L_66:
        /*0058*/ 	.byte	0x04, 0x17
        /*005a*/ 	.short	(.L_68 - .L_67)
.L_67:
        /*005c*/ 	.word	0x00000000
        /*0060*/ 	.short	0x0000
        /*0062*/ 	.short	0x0000
        /*0064*/ 	.byte	0x00, 0xf5, 0x21, 0x00


	//----- nvinfo : EIATTR_SPARSE_MMA_MASK
	.align		4
.L_68:
        /*0068*/ 	.byte	0x03, 0x50
        /*006a*/ 	.short	0x0000


	//----- nvinfo : EIATTR_MAXREG_COUNT
	.align		4
        /*006c*/ 	.byte	0x03, 0x1b
        /*006e*/ 	.short	0x00ff


	//----- nvinfo : EIATTR_MERCURY_ISA_VERSION
	.align		4
        /*0070*/ 	.byte	0x03, 0x5f
        /*0072*/ 	.short	0x0101


	//----- nvinfo : EIATTR_INT_WARP_WIDE_INSTR_OFFSETS
	.align		4
        /*0074*/ 	.byte	0x04, 0x31
        /*0076*/ 	.short	(.L_70 - .L_69)


	//   ....[0]....
.L_69:
        /*0078*/ 	.word	0x00000100


	//   ....[1]....
        /*007c*/ 	.word	0x000001b0


	//----- nvinfo : EIATTR_VRC_CTA_INIT_COUNT
	.align		4
.L_70:
        /*0080*/ 	.byte	0x02, 0x4a
	.zero		1
	.zero		1


	//----- nvinfo : EIATTR_EXIT_INSTR_OFFSETS
	.align		4
        /*0084*/ 	.byte	0x04, 0x1c
        /*0086*/ 	.short	(.L_72 - .L_71)


	//   ....[0]....
.L_71:
        /*0088*/ 	.word	0x00000070


	//   ....[1]....
        /*008c*/ 	.word	0x000000e0


	//   ....[2]....
        /*0090*/ 	.word	0x00000210


	//----- nvinfo : EIATTR_CBANK_PARAM_SIZE
	.align		4
.L_72:
        /*0094*/ 	.byte	0x03, 0x19
        /*0096*/ 	.short	0x002c


	//----- nvinfo : EIATTR_PARAM_CBANK
	.align		4
        /*0098*/ 	.byte	0x04, 0x0a
        /*009a*/ 	.short	(.L_74 - .L_73)
	.align		4
.L_73:
        /*009c*/ 	.word	index@(.nv.constant0._Z12filterKernelPKfiPfPiS2_f)
        /*00a0*/ 	.short	0x0380
        /*00a2*/ 	.short	0x002c


	//----- nvinfo : EIATTR_SW_WAR
	.align		4
.L_74:
        /*00a4*/ 	.byte	0x04, 0x36
        /*00a6*/ 	.short	(.L_76 - .L_75)
.L_75:
        /*00a8*/ 	.word	0x00000008
.L_76:


//--------------------- .nv.callgraph             --------------------------
	.section	.nv.callgraph,"",@"SHT_CUDA_CALLGRAPH"
	.align	4
	.sectionentsize	8
	.align		4
        /*0000*/ 	.word	0x00000000
	.align		4
        /*0004*/ 	.word	0xffffffff
	.align		4
        /*0008*/ 	.word	0x00000000
	.align		4
        /*000c*/ 	.word	0xfffffffe
	.align		4
        /*0010*/ 	.word	0x00000000
	.align		4
        /*0014*/ 	.word	0xfffffffd
	.align		4
        /*0018*/ 	.word	0x00000000
	.align		4
        /*001c*/ 	.word	0xfffffffc


//--------------------- .nv.constant4             --------------------------
	.section	.nv.constant4,"a",@progbits
	.align	8
	.align		8
.nv.constant4:
        /*0000*/ 	.dword	__cudart_i2opi_f


//--------------------- .text._Z18naiveProcessKernelPKfiPff --------------------------
	.section	.text._Z18naiveProcessKernelPKfiPff,"ax",@progbits
	.align	128
        .global         _Z18naiveProcessKernelPKfiPff
        .type           _Z18naiveProcessKernelPKfiPff,@function
        .size           _Z18naiveProcessKernelPKfiPff,(.L_x_26 - _Z18naiveProcessKernelPKfiPff)
        .other          _Z18naiveProcessKernelPKfiPff,@"STO_CUDA_ENTRY STV_DEFAULT"
_Z18naiveProcessKernelPKfiPff:
.text._Z18naiveProcessKernelPKfiPff:
[----:B------:R-:W-:Y:S01]  /*0000*/  LDC R1, c[0x0][0x37c] ;  /* 0x0000df00ff017b82 */ /* 0x000fe20000000800 */
[----:B------:R-:W0:Y:S07]  /*0010*/  S2R R3, SR_TID.X ;  /* 0x0000000000037919 */ /* 0x000e2e0000002100 */
[----:B------:R-:W0:Y:S01]  /*0020*/  S2UR UR4, SR_CTAID.X ;  /* 0x00000000000479c3 */ /* 0x000e220000002500 */
[----:B------:R-:W1:Y:S07]  /*0030*/  LDCU UR5, c[0x0][0x388] ;  /* 0x00007100ff0577ac */ /* 0x000e6e0008000800 */
[----:B------:R-:W0:Y:S02]  /*0040*/  LDC R10, c[0x0][0x360] ;  /* 0x0000d800ff0a7b82 */ /* 0x000e240000000800 */
[----:B0-----:R-:W-:-:S05]  /*0050*/  IMAD R10, R10, UR4, R3 ;  /* 0x000000040a0a7c24 */ /* 0x001fca000f8e0203 */
[----:B-1----:R-:W-:-:S13]  /*0060*/  ISETP.GE.AND P0, PT, R10, UR5, PT ;  /* 0x000000050a007c0c */ /* 0x002fda000bf06270 */
[----:B------:R-:W-:Y:S05]  /*0070*/  @P0 EXIT ;  /* 0x000000000000094d */ /* 0x000fea0003800000 */
[----:B------:R-:W0:Y:S01]  /*0080*/  LDC.64 R2, c[0x0][0x380] ;  /* 0x0000e000ff027b82 */ /* 0x000e220000000a00 */
[----:B------:R-:W1:Y:S01]  /*0090*/  LDCU.64 UR6, c[0x0][0x358] ;  /* 0x00006b00ff0677ac */ /* 0x000e620008000a00 */
[----:B------:R-:W2:Y:S01]  /*00a0*/  LDCU UR4, c[0x0][0x398] ;  /* 0x00007300ff0477ac */ /* 0x000ea20008000800 */
[----:B0-----:R-:W-:-:S05]  /*00b0*/  IMAD.WIDE R2, R10, 0x4, R2 ;  /* 0x000000040a027825 */ /* 0x001fca00078e0202 */
[----:B-1----:R-:W2:Y:S02]  /*00c0*/  LDG.E R11, desc[UR6][R2.64] ;  /* 0x00000006020b7981 */ /* 0x002ea4000c1e1900 */
[----:B--2---:R-:W-:-:S13]  /*00d0*/  FSETP.GE.AND P0, PT, R11, UR4, PT ;  /* 0x000000040b007c0b */ /* 0x004fda000bf06000 */
[----:B------:R-:W-:Y:S05]  /*00e0*/  @!P0 BRA `(.L_x_0) ;  /* 0x0000001000188947 */ /* 0x000fea0003800000 */
[----:B------:R-:W-:Y:S01]  /*00f0*/  I2FP.F32.S32 R3, R10 ;  /* 0x0000000a00037245 */ /* 0x000fe20000201400 */
[----:B------:R-:W-:Y:S01]  /*0100*/  FMUL R8, R11, 0.5 ;  /* 0x3f0000000b087820 */ /* 0x000fe20000400000 */
[----:B------:R-:W-:-:S03]  /*0110*/  IMAD.MOV.U32 R9, RZ, RZ, RZ ;  /* 0x000000ffff097224 */ /* 0x000fc600078e00ff */
[----:B------:R-:W-:-:S07]  /*0120*/  FFMA R8, R3, 9.9999997473787516356e-05, R8 ;  /* 0x38d1b71703087823 */ /* 0x000fce0000000008 */
.L_x_11:
[C---:B------:R-:W-:Y:S01]  /*0130*/  VIADD R2, R9.reuse, 0x1 ;  /* 0x0000000109027836 */ /* 0x040fe20000000000 */
[----:B------:R-:W-:Y:S01]  /*0140*/  BSSY.RECONVERGENT B0, `(.L_x_1) ;  /* 0x000006f000007945 */ /* 0x000fe20003800200 */
[----:B------:R-:W-:Y:S02]  /*0150*/  VIADD R3, R9, 0x3 ;  /* 0x0000000309037836 */ /* 0x000fe40000000000 */
[----:B------:R-:W-:Y:S01]  /*0160*/  IMAD.MOV.U32 R9, RZ, RZ, R2 ;  /* 0x000000ffff097224 */ /* 0x000fe200078e0002 */
[----:B------:R-:W-:Y:S02]  /*0170*/  I2FP.F32.U32 R0, R2 ;  /* 0x0000000200007245 */ /* 0x000fe40000201000 */
[----:B------:R-:W-:-:S03]  /*0180*/  I2FP.F32.U32 R3, R3 ;  /* 0x0000000300037245 */ /* 0x000fc60000201000 */
[----:B------:R-:W-:Y:S02]  /*0190*/  FMUL R0, R0, 9.9999997473787516356e-05 ;  /* 0x38d1b71700007820 */ /* 0x000fe40000400000 */
[----:B------:R-:W-:Y:S02]  /*01a0*/  FMUL R3, R3, 0.00019999999494757503271 ;  /* 0x3951b71703037820 */ /* 0x000fe40000400000 */
[----:B------:R-:W-:Y:S02]  /*01b0*/  FFMA R0, R0, R8, R11 ;  /* 0x0000000800007223 */ /* 0x000fe4000000000b */
[----:B------:R-:W-:Y:S02]  /*01c0*/  FFMA R13, R3, R11, R8 ;  /* 0x0000000b030d7223 */ /* 0x000fe40000000008 */
[C---:B------:R-:W-:Y:S01]  /*01d0*/  FMUL R6, R0.reuse, 0.63661974668502807617 ;  /* 0x3f22f98300067820 */ /* 0x040fe20000400000 */
[----:B------:R-:W-:-:S05]  /*01e0*/  FSETP.GE.AND P0, PT, |R0|, 105615, PT ;  /* 0x47ce47800000780b */ /* 0x000fca0003f06200 */
[----:B------:R-:W0:Y:S02]  /*01f0*/  F2I.NTZ R6, R6 ;  /* 0x0000000600067305 */ /* 0x000e240000203100 */
[----:B0-----:R-:W-:-:S05]  /*0200*/  I2FP.F32.S32 R5, R6 ;  /* 0x0000000600057245 */ /* 0x001fca0000201400 */
[----:B------:R-:W-:-:S04]  /*0210*/  FFMA R4, R5, -1.5707962512969970703, R0 ;  /* 0xbfc90fda05047823 */ /* 0x000fc80000000000 */
[----:B------:R-:W-:-:S04]  /*0220*/  FFMA R4, R5, -7.5497894158615963534e-08, R4 ;  /* 0xb3a2216805047823 */ /* 0x000fc80000000004 */
[----:B------:R-:W-:Y:S01]  /*0230*/  FFMA R17, R5, -5.3903029534742383927e-15, R4 ;  /* 0xa7c234c505117823 */ /* 0x000fe20000000004 */
[----:B------:R-:W-:Y:S06]  /*0240*/  @!P0 BRA `(.L_x_2) ;  /* 0x0000000400788947 */ /* 0x000fec0003800000 */
[----:B------:R-:W-:-:S13]  /*0250*/  FSETP.NEU.AND P0, PT, |R0|, +INF , PT ;  /* 0x7f8000000000780b */ /* 0x000fda0003f0d200 */
[----:B------:R-:W-:Y:S01]  /*0260*/  @!P0 FMUL R17, RZ, R0 ;  /* 0x00000000ff118220 */ /* 0x000fe20000400000 */
[----:B------:R-:W-:Y:S01]  /*0270*/  @!P0 IMAD.MOV.U32 R6, RZ, RZ, RZ ;  /* 0x000000ffff068224 */ /* 0x000fe200078e00ff */
[----:B------:R-:W-:Y:S06]  /*0280*/  @!P0 BRA `(.L_x_2) ;  /* 0x0000000400688947 */ /* 0x000fec0003800000 */
[----:B------:R-:W-:Y:S02]  /*0290*/  SHF.L.U32 R2, R0, 0x8, RZ ;  /* 0x0000000800027819 */ /* 0x000fe400000006ff */
[----:B------:R-:W-:Y:S01]  /*02a0*/  CS2R R4, SRZ ;  /* 0x0000000000047805 */ /* 0x000fe2000001ff00 */
[----:B------:R-:W0:Y:S01]  /*02b0*/  LDCU.64 UR8, c[0x4][URZ] ;  /* 0x01000000ff0877ac */ /* 0x000e220008000a00 */
[----:B------:R-:W-:Y:S01]  /*02c0*/  LOP3.LUT R15, R2, 0x80000000, RZ, 0xfc, !PT ;  /* 0x80000000020f7812 */ /* 0x000fe200078efcff */
[----:B------:R-:W-:Y:S01]  /*02d0*/  UMOV UR5, URZ ;  /* 0x000000ff00057c82 */ /* 0x000fe20008000000 */
[----:B------:R-:W-:-:S05]  /*02e0*/  UMOV UR4, URZ ;  /* 0x000000ff00047c82 */ /* 0x000fca0008000000 */
.L_x_3:
[----:B0-----:R-:W-:Y:S02]  /*02f0*/  IMAD.U32 R6, RZ, RZ, UR8 ;  /* 0x00000008ff067e24 */ /* 0x001fe4000f8e00ff */
[----:B------:R-:W-:-:S05]  /*0300*/  IMAD.U32 R7, RZ, RZ, UR9 ;  /* 0x00000009ff077e24 */ /* 0x000fca000f8e00ff */
[----:B------:R-:W2:Y:S01]  /*0310*/  LDG.E.CONSTANT R2, desc[UR6][R6.64] ;  /* 0x0000000606027981 */ /* 0x000ea2000c1e9900 */
[----:B------:R-:W-:Y:S01]  /*0320*/  UIADD3 UR4, UPT, UPT, UR4, 0x1, URZ ;  /* 0x0000000104047890 */ /* 0x000fe2000fffe0ff */
[C---:B------:R-:W-:Y:S01]  /*0330*/  ISETP.EQ.AND P0, PT, R4.reuse, RZ, PT ;  /* 0x000000ff0400720c */ /* 0x040fe20003f02270 */
[----:B------:R-:W-:Y:S01]  /*0340*/  UIADD3 UR8, UP1, UPT, UR8, 0x4, URZ ;  /* 0x0000000408087890 */ /* 0x000fe2000ff3e0ff */
[C---:B------:R-:W-:Y:S01]  /*0350*/  ISETP.EQ.AND P1, PT, R4.reuse, 0x4, PT ;  /* 0x000000040400780c */ /* 0x040fe20003f22270 */
[----:B------:R-:W-:Y:S01]  /*0360*/  UISETP.NE.AND UP0, UPT, UR4, 0x6, UPT ;  /* 0x000000060400788c */ /* 0x000fe2000bf05270 */
[C---:B------:R-:W-:Y:S01]  /*0370*/  ISETP.EQ.AND P2, PT, R4.reuse, 0x8, PT ;  /* 0x000000080400780c */ /* 0x040fe20003f42270 */
[----:B------:R-:W-:Y:S01]  /*0380*/  UIADD3.X UR9, UPT, UPT, URZ, UR9, URZ, UP1, !UPT ;  /* 0x00000009ff097290 */ /* 0x000fe20008ffe4ff */
[C---:B------:R-:W-:Y:S02]  /*0390*/  ISETP.EQ.AND P3, PT, R4.reuse, 0xc, PT ;  /* 0x0000000c0400780c */ /* 0x040fe40003f62270 */
[----:B------:R-:W-:-:S02]  /*03a0*/  ISETP.EQ.AND P4, PT, R4, 0x10, PT ;  /* 0x000000100400780c */ /* 0x000fc40003f82270 */
[C---:B------:R-:W-:Y:S01]  /*03b0*/  ISETP.EQ.AND P5, PT, R4.reuse, 0x14, PT ;  /* 0x000000140400780c */ /* 0x040fe20003fa2270 */
[----:B------:R-:W-:Y:S02]  /*03c0*/  VIADD R4, R4, 0x4 ;  /* 0x0000000404047836 */ /* 0x000fe40000000000 */
[----:B--2---:R-:W-:-:S03]  /*03d0*/  IMAD.WIDE.U32 R2, R2, R15, RZ ;  /* 0x0000000f02027225 */ /* 0x004fc600078e00ff */
[----:B------:R-:W-:-:S04]  /*03e0*/  IADD3 R2, P6, PT, R2, R5, RZ ;  /* 0x0000000502027210 */ /* 0x000fc80007fde0ff */
[----:B------:R-:W-:Y:S01]  /*03f0*/  IADD3.X R5, PT, PT, R3, UR5, RZ, P6, !PT ;  /* 0x0000000503057c10 */ /* 0x000fe2000b7fe4ff */
[--C-:B------:R-:W-:Y:S01]  /*0400*/  @P0 IMAD.MOV.U32 R12, RZ, RZ, R2.reuse ;  /* 0x000000ffff0c0224 */ /* 0x100fe200078e0002 */
[----:B------:R-:W-:Y:S01]  /*0410*/  @P2 MOV R19, R2 ;  /* 0x0000000200132202 */ /* 0x000fe20000000f00 */
[--C-:B------:R-:W-:Y:S02]  /*0420*/  @P1 IMAD.MOV.U32 R18, RZ, RZ, R2.reuse ;  /* 0x000000ffff121224 */ /* 0x100fe400078e0002 */
[--C-:B------:R-:W-:Y:S02]  /*0430*/  @P3 IMAD.MOV.U32 R20, RZ, RZ, R2.reuse ;  /* 0x000000ffff143224 */ /* 0x100fe400078e0002 */
[--C-:B------:R-:W-:Y:S02]  /*0440*/  @P4 IMAD.MOV.U32 R21, RZ, RZ, R2.reuse ;  /* 0x000000ffff154224 */ /* 0x100fe400078e0002 */
[----:B------:R-:W-:Y:S01]  /*0450*/  @P5 IMAD.MOV.U32 R22, RZ, RZ, R2 ;  /* 0x000000ffff165224 */ /* 0x000fe200078e0002 */
[----:B------:R-:W-:Y:S06]  /*0460*/  BRA.U UP0, `(.L_x_3) ;  /* 0xfffffffd00a07547 */ /* 0x000fec000b83ffff */
[----:B------:R-:W-:Y:S01]  /*0470*/  SHF.R.U32.HI R2, RZ, 0x17, R0 ;  /* 0x00000017ff027819 */ /* 0x000fe20000011600 */
[----:B------:R-:W-:Y:S03]  /*0480*/  BSSY.RECONVERGENT B1, `(.L_x_4) ;  /* 0x0000028000017945 */ /* 0x000fe60003800200 */
[C---:B------:R-:W-:Y:S02]  /*0490*/  LOP3.LUT R3, R2.reuse, 0xe0, RZ, 0xc0, !PT ;  /* 0x000000e002037812 */ /* 0x040fe400078ec0ff */
[----:B------:R-:W-:Y:S02]  /*04a0*/  LOP3.LUT P6, RZ, R2, 0x1f, RZ, 0xc0, !PT ;  /* 0x0000001f02ff7812 */ /* 0x000fe400078cc0ff */
[----:B------:R-:W-:-:S04]  /*04b0*/  IADD3 R3, PT, PT, R3, -0x80, RZ ;  /* 0xffffff8003037810 */ /* 0x000fc80007ffe0ff */
[----:B------:R-:W-:-:S05]  /*04c0*/  SHF.R.U32.HI R3, RZ, 0x5, R3 ;  /* 0x00000005ff037819 */ /* 0x000fca0000011603 */
[----:B------:R-:W-:-:S05]  /*04d0*/  IMAD.U32 R7, R3, -0x4, RZ ;  /* 0xfffffffc03077824 */ /* 0x000fca00078e00ff */
[C---:B------:R-:W-:Y:S02]  /*04e0*/  ISETP.EQ.AND P3, PT, R7.reuse, -0x18, PT ;  /* 0xffffffe80700780c */ /* 0x040fe40003f62270 */
[C---:B------:R-:W-:Y:S02]  /*04f0*/  ISETP.EQ.AND P4, PT, R7.reuse, -0x14, PT ;  /* 0xffffffec0700780c */ /* 0x040fe40003f82270 */
[C---:B------:R-:W-:Y:S02]  /*0500*/  ISETP.EQ.AND P2, PT, R7.reuse, -0x10, PT ;  /* 0xfffffff00700780c */ /* 0x040fe40003f42270 */
[C---:B------:R-:W-:Y:S02]  /*0510*/  ISETP.EQ.AND P1, PT, R7.reuse, -0xc, PT ;  /* 0xfffffff40700780c */ /* 0x040fe40003f22270 */
[C---:B------:R-:W-:Y:S02]  /*0520*/  ISETP.EQ.AND P0, PT, R7.reuse, -0x8, PT ;  /* 0xfffffff80700780c */ /* 0x040fe40003f02270 */
[----:B------:R-:W-:-:S03]  /*0530*/  ISETP.EQ.AND P5, PT, R7, RZ, PT ;  /* 0x000000ff0700720c */ /* 0x000fc60003fa2270 */
[--C-:B------:R-:W-:Y:S01]  /*0540*/  @P3 IMAD.MOV.U32 R6, RZ, RZ, R12.reuse ;  /* 0x000000ffff063224 */ /* 0x100fe200078e000c */
[C---:B------:R-:W-:Y:S01]  /*0550*/  ISETP.EQ.AND P3, PT, R7.reuse, -0x4, PT ;  /* 0xfffffffc0700780c */ /* 0x040fe20003f62270 */
[----:B------:R-:W-:Y:S02]  /*0560*/  @P4 IMAD.MOV.U32 R3, RZ, RZ, R12 ;  /* 0x000000ffff034224 */ /* 0x000fe400078e000c */
[----:B------:R-:W-:Y:S01]  /*0570*/  @P4 IMAD.MOV.U32 R6, RZ, RZ, R18 ;  /* 0x000000ffff064224 */ /* 0x000fe200078e0012 */
[----:B------:R-:W-:Y:S01]  /*0580*/  ISETP.EQ.AND P4, PT, R7, 0x4, PT ;  /* 0x000000040700780c */ /* 0x000fe20003f82270 */
[--C-:B------:R-:W-:Y:S01]  /*0590*/  @P2 IMAD.MOV.U32 R6, RZ, RZ, R19.reuse ;  /* 0x000000ffff062224 */ /* 0x100fe200078e0013 */
[----:B------:R-:W-:Y:S01]  /*05a0*/  @P2 MOV R3, R18 ;  /* 0x0000001200032202 */ /* 0x000fe20000000f00 */
[----:B------:R-:W-:Y:S02]  /*05b0*/  @P1 IMAD.MOV.U32 R3, RZ, RZ, R19 ;  /* 0x000000ffff031224 */ /* 0x000fe400078e0013 */
[--C-:B------:R-:W-:Y:S01]  /*05c0*/  @P1 IMAD.MOV.U32 R6, RZ, RZ, R20.reuse ;  /* 0x000000ffff061224 */ /* 0x100fe200078e0014 */
[----:B------:R-:W-:Y:S01]  /*05d0*/  @P0 MOV R6, R21 ;  /* 0x0000001500060202 */ /* 0x000fe20000000f00 */
[----:B------:R-:W-:-:S02]  /*05e0*/  @P0 IMAD.MOV.U32 R3, RZ, RZ, R20 ;  /* 0x000000ffff030224 */ /* 0x000fc400078e0014 */
[----:B------:R-:W-:Y:S02]  /*05f0*/  @P3 IMAD.MOV.U32 R3, RZ, RZ, R21 ;  /* 0x000000ffff033224 */ /* 0x000fe400078e0015 */
[--C-:B------:R-:W-:Y:S02]  /*0600*/  @P3 IMAD.MOV.U32 R6, RZ, RZ, R22.reuse ;  /* 0x000000ffff063224 */ /* 0x100fe400078e0016 */
[----:B------:R-:W-:Y:S01]  /*0610*/  @P5 IMAD.MOV.U32 R3, RZ, RZ, R22 ;  /* 0x000000ffff035224 */ /* 0x000fe200078e0016 */
[----:B------:R-:W-:Y:S01]  /*0620*/  @P4 MOV R3, R5 ;  /* 0x0000000500034202 */ /* 0x000fe20000000f00 */
[----:B------:R-:W-:Y:S01]  /*0630*/  @P5 IMAD.MOV.U32 R6, RZ, RZ, R5 ;  /* 0x000000ffff065224 */ /* 0x000fe200078e0005 */
[----:B------:R-:W-:Y:S06]  /*0640*/  @!P6 BRA `(.L_x_5) ;  /* 0x00000000002ce947 */ /* 0x000fec0003800000 */
[----:B------:R-:W-:Y:S01]  /*0650*/  @P2 IMAD.MOV.U32 R4, RZ, RZ, R12 ;  /* 0x000000ffff042224 */ /* 0x000fe200078e000c */
[----:B------:R-:W-:Y:S01]  /*0660*/  LOP3.LUT R2, R2, 0x1f, RZ, 0xc0, !PT ;  /* 0x0000001f02027812 */ /* 0x000fe200078ec0ff */
[----:B------:R-:W-:Y:S02]  /*0670*/  @P1 IMAD.MOV.U32 R4, RZ, RZ, R18 ;  /* 0x000000ffff041224 */ /* 0x000fe400078e0012 */
[----:B------:R-:W-:Y:S01]  /*0680*/  @P0 IMAD.MOV.U32 R4, RZ, RZ, R19 ;  /* 0x000000ffff040224 */ /* 0x000fe200078e0013 */
[----:B------:R-:W-:Y:S01]  /*0690*/  ISETP.EQ.AND P0, PT, R7, 0x8, PT ;  /* 0x000000080700780c */ /* 0x000fe20003f02270 */
[----:B------:R-:W-:Y:S01]  /*06a0*/  @P3 IMAD.MOV.U32 R4, RZ, RZ, R20 ;  /* 0x000000ffff043224 */ /* 0x000fe200078e0014 */
[----:B------:R-:W-:Y:S01]  /*06b0*/  @P5 MOV R4, R21 ;  /* 0x0000001500045202 */ /* 0x000fe20000000f00 */
[----:B------:R-:W-:Y:S01]  /*06c0*/  @P4 IMAD.MOV.U32 R4, RZ, RZ, R22 ;  /* 0x000000ffff044224 */ /* 0x000fe200078e0016 */
[----:B------:R-:W-:-:S09]  /*06d0*/  SHF.L.W.U32.HI R6, R3, R2, R6 ;  /* 0x0000000203067219 */ /* 0x000fd20000010e06 */
[----:B------:R-:W-:-:S05]  /*06e0*/  @P0 IMAD.MOV.U32 R4, RZ, RZ, R5 ;  /* 0x000000ffff040224 */ /* 0x000fca00078e0005 */
[----:B------:R-:W-:-:S07]  /*06f0*/  SHF.L.W.U32.HI R3, R4, R2, R3 ;  /* 0x0000000204037219 */ /* 0x000fce0000010e03 */
.L_x_5:
[----:B------:R-:W-:Y:S05]  /*0700*/  BSYNC.RECONVERGENT B1 ;  /* 0x0000000000017941 */ /* 0x000fea0003800200 */
.L_x_4:
[C-C-:B------:R-:W-:Y:S01]  /*0710*/  SHF.L.W.U32.HI R7, R3.reuse, 0x2, R6.reuse ;  /* 0x0000000203077819 */ /* 0x140fe20000010e06 */
[----:B------:R-:W-:Y:S01]  /*0720*/  IMAD.SHL.U32 R3, R3, 0x4, RZ ;  /* 0x0000000403037824 */ /* 0x000fe200078e00ff */
[----:B------:R-:W-:Y:S01]  /*0730*/  UMOV UR4, 0x54442d19 ;  /* 0x54442d1900047882 */ /* 0x000fe20000000000 */
[----:B------:R-:W-:Y:S01]  /*0740*/  UMOV UR5, 0x3bf921fb ;  /* 0x3bf921fb00057882 */ /* 0x000fe20000000000 */
[----:B------:R-:W-:Y:S02]  /*0750*/  SHF.R.S32.HI R4, RZ, 0x1f, R7 ;  /* 0x0000001fff047819 */ /* 0x000fe40000011407 */
[----:B------:R-:W-:Y:S02]  /*0760*/  SHF.R.U32.HI R6, RZ, 0x1e, R6 ;  /* 0x0000001eff067819 */ /* 0x000fe40000011606 */
[C---:B------:R-:W-:Y:S02]  /*0770*/  LOP3.LUT R2, R4.reuse, R3, RZ, 0x3c, !PT ;  /* 0x0000000304027212 */ /* 0x040fe400078e3cff */
[----:B------:R-:W-:-:S02]  /*0780*/  LOP3.LUT R3, R4, R7, RZ, 0x3c, !PT ;  /* 0x0000000704037212 */ /* 0x000fc400078e3cff */
[----:B------:R-:W-:Y:S02]  /*0790*/  ISETP.GE.AND P0, PT, R0, RZ, PT ;  /* 0x000000ff0000720c */ /* 0x000fe40003f06270 */
[C---:B------:R-:W-:Y:S02]  /*07a0*/  LOP3.LUT R0, R7.reuse, R0, RZ, 0x3c, !PT ;  /* 0x0000000007007212 */ /* 0x040fe400078e3cff */
[----:B------:R-:W0:Y:S01]  /*07b0*/  I2F.F64.S64 R2, R2 ;  /* 0x0000000200027312 */ /* 0x000e220000301c00 */
[----:B------:R-:W-:Y:S02]  /*07c0*/  LEA.HI R6, R7, R6, RZ, 0x1 ;  /* 0x0000000607067211 */ /* 0x000fe400078f08ff */
[----:B------:R-:W-:-:S03]  /*07d0*/  ISETP.GE.AND P1, PT, R0, RZ, PT ;  /* 0x000000ff0000720c */ /* 0x000fc60003f26270 */
[----:B------:R-:W-:-:S05]  /*07e0*/  IMAD.MOV R0, RZ, RZ, -R6 ;  /* 0x000000ffff007224 */ /* 0x000fca00078e0a06 */
[----:B------:R-:W-:Y:S01]  /*07f0*/  @!P0 MOV R6, R0 ;  /* 0x0000000000068202 */ /* 0x000fe20000000f00 */
[----:B0-----:R-:W-:-:S10]  /*0800*/  DMUL R4, R2, UR4 ;  /* 0x0000000402047c28 */ /* 0x001fd40008000000 */
[----:B------:R-:W0:Y:S02]  /*0810*/  F2F.F32.F64 R4, R4 ;  /* 0x0000000400047310 */ /* 0x000e240000301000 */
[----:B0-----:R-:W-:-:S07]  /*0820*/  FSEL R17, -R4, R4, !P1 ;  /* 0x0000000404117208 */ /* 0x001fce0004800100 */
.L_x_2:
[----:B------:R-:W-:Y:S05]  /*0830*/  BSYNC.RECONVERGENT B0 ;  /* 0x0000000000007941 */ /* 0x000fea0003800200 */
.L_x_1:
[----:B------:R-:W-:Y:S01]  /*0840*/  FMUL R7, R13, 0.63661974668502807617 ;  /* 0x3f22f9830d077820 */ /* 0x000fe20000400000 */
[----:B------:R-:W-:Y:S02]  /*0850*/  IMAD.MOV.U32 R15, RZ, RZ, 0x37cbac00 ;  /* 0x37cbac00ff0f7424 */ /* 0x000fe400078e00ff */
[----:B------:R-:W-:Y:S01]  /*0860*/  FMUL R2, R17, R17 ;  /* 0x0000001111027220 */ /* 0x000fe20000400000 */
[C---:B------:R-:W-:Y:S01]  /*0870*/  LOP3.LUT R3, R6.reuse, 0x1, RZ, 0xc0, !PT ;  /* 0x0000000106037812 */ /* 0x040fe200078ec0ff */
[----:B------:R-:W-:Y:S01]  /*0880*/  IMAD.MOV.U32 R16, RZ, RZ, 0x3d2aaabb ;  /* 0x3d2aaabbff107424 */ /* 0x000fe200078e00ff */
[----:B------:R-:W-:Y:S01]  /*0890*/  LOP3.LUT P1, RZ, R6, 0x2, RZ, 0xc0, !PT ;  /* 0x0000000206ff7812 */ /* 0x000fe2000782c0ff */
[----:B------:R-:W0:Y:S01]  /*08a0*/  F2I.NTZ R7, R7 ;  /* 0x0000000700077305 */ /* 0x000e220000203100 */
[----:B------:R-:W-:Y:S01]  /*08b0*/  FFMA R0, R2, R15, -0.0013887860113754868507 ;  /* 0xbab607ed02007423 */ /* 0x000fe2000000000f */
[----:B------:R-:W-:Y:S01]  /*08c0*/  ISETP.NE.U32.AND P0, PT, R3, 0x1, PT ;  /* 0x000000010300780c */ /* 0x000fe20003f05070 */
[----:B------:R-:W-:Y:S01]  /*08d0*/  IMAD.MOV.U32 R14, RZ, RZ, 0x3effffff ;  /* 0x3effffffff0e7424 */ /* 0x000fe200078e00ff */
[----:B------:R-:W-:Y:S02]  /*08e0*/  BSSY.RECONVERGENT B0, `(.L_x_6) ;  /* 0x000006b000007945 */ /* 0x000fe40003800200 */
[----:B------:R-:W-:-:S02]  /*08f0*/  FSEL R3, R0, -0.00019574658654164522886, !P0 ;  /* 0xb94d415300037808 */ /* 0x000fc40004000000 */
[----:B------:R-:W-:Y:S02]  /*0900*/  FSEL R5, R16, 0.0083327032625675201416, !P0 ;  /* 0x3c0885e410057808 */ /* 0x000fe40004000000 */
[----:B------:R-:W-:-:S03]  /*0910*/  FSEL R0, R17, 1, P0 ;  /* 0x3f80000011007808 */ /* 0x000fc60000000000 */
[----:B------:R-:W-:Y:S01]  /*0920*/  FFMA R3, R2, R3, R5 ;  /* 0x0000000302037223 */ /* 0x000fe20000000005 */
[----:B------:R-:W-:Y:S01]  /*0930*/  FSEL R5, -R14, -0.16666662693023681641, !P0 ;  /* 0xbe2aaaa80e057808 */ /* 0x000fe20004000100 */
[C---:B------:R-:W-:Y:S01]  /*0940*/  FFMA R17, R2.reuse, R0, RZ ;  /* 0x0000000002117223 */ /* 0x040fe200000000ff */
[----:B------:R-:W-:Y:S02]  /*0950*/  FSETP.GE.AND P0, PT, |R13|, 105615, PT ;  /* 0x47ce47800d00780b */ /* 0x000fe40003f06200 */
[----:B0-----:R-:W-:Y:S01]  /*0960*/  I2FP.F32.S32 R4, R7 ;  /* 0x0000000700047245 */ /* 0x001fe20000201400 */
[----:B------:R-:W-:-:S04]  /*0970*/  FFMA R3, R2, R3, R5 ;  /* 0x0000000302037223 */ /* 0x000fc80000000005 */
[----:B------:R-:W-:Y:S01]  /*0980*/  FFMA R5, R4, -1.5707962512969970703, R13 ;  /* 0xbfc90fda04057823 */ /* 0x000fe2000000000d */
[----:B------:R-:W-:-:S03]  /*0990*/  FFMA R17, R17, R3, R0 ;  /* 0x0000000311117223 */ /* 0x000fc60000000000 */
[----:B------:R-:W-:Y:S01]  /*09a0*/  FFMA R5, R4, -7.5497894158615963534e-08, R5 ;  /* 0xb3a2216804057823 */ /* 0x000fe20000000005 */
[----:B------:R-:W-:-:S03]  /*09b0*/  @P1 FADD R17, RZ, -R17 ;  /* 0x80000011ff111221 */ /* 0x000fc60000000000 */
[----:B------:R-:W-:Y:S01]  /*09c0*/  FFMA R0, R4, -5.3903029534742383927e-15, R5 ;  /* 0xa7c234c504007823 */ /* 0x000fe20000000005 */
[----:B------:R-:W-:Y:S06]  /*09d0*/  @!P0 BRA `(.L_x_7) ;  /* 0x00000004006c8947 */ /* 0x000fec0003800000 */
[----:B------:R-:W-:-:S13]  /*09e0*/  FSETP.NEU.AND P0, PT, |R13|, +INF , PT ;  /* 0x7f8000000d00780b */ /* 0x000fda0003f0d200 */
[----:B------:R-:W-:Y:S01]  /*09f0*/  @!P0 FMUL R0, RZ, R13 ;  /* 0x0000000dff008220 */ /* 0x000fe20000400000 */
[----:B------:R-:W-:Y:S01]  /*0a00*/  @!P0 IMAD.MOV.U32 R7, RZ, RZ, RZ ;  /* 0x000000ffff078224 */ /* 0x000fe200078e00ff */
[----:B------:R-:W-:Y:S06]  /*0a10*/  @!P0 BRA `(.L_x_7) ;  /* 0x00000004005c8947 */ /* 0x000fec0003800000 */
[----:B------:R-:W0:Y:S01]  /*0a20*/  LDC.64 R2, c[0x4][RZ] ;  /* 0x01000000ff027b82 */ /* 0x000e220000000a00 */
[----:B------:R-:W-:Y:S01]  /*0a30*/  SHF.L.U32 R0, R13, 0x8, RZ ;  /* 0x000000080d007819 */ /* 0x000fe200000006ff */
[----:B------:R-:W-:Y:S01]  /*0a40*/  IMAD.MOV.U32 R23, RZ, RZ, RZ ;  /* 0x000000ffff177224 */ /* 0x000fe200078e00ff */
[----:B------:R-:W-:Y:S01]  /*0a50*/  UMOV UR4, URZ ;  /* 0x000000ff00047c82 */ /* 0x000fe20008000000 */
[----:B------:R-:W-:Y:S01]  /*0a60*/  IMAD.MOV.U32 R25, RZ, RZ, RZ ;  /* 0x000000ffff197224 */ /* 0x000fe200078e00ff */
[----:B------:R-:W-:-:S07]  /*0a70*/  LOP3.LUT R27, R0, 0x80000000, RZ, 0xfc, !PT ;  /* 0x80000000001b7812 */ /* 0x000fce00078efcff */
.L_x_8:
[----:B0-----:R-:W-:-:S06]  /*0a80*/  IMAD.WIDE.U32 R4, R25, 0x4, R2 ;  /* 0x0000000419047825 */ /* 0x001fcc00078e0002 */
[----:B------:R-:W2:Y:S01]  /*0a90*/  LDG.E.CONSTANT R4, desc[UR6][R4.64] ;  /* 0x0000000604047981 */ /* 0x000ea2000c1e9900 */
[C---:B------:R-:W-:Y:S02]  /*0aa0*/  IMAD.SHL.U32 R0, R25.reuse, 0x4, RZ ;  /* 0x0000000419007824 */ /* 0x040fe400078e00ff */
[----:B------:R-:W-:-:S03]  /*0ab0*/  VIADD R25, R25, 0x1 ;  /* 0x0000000119197836 */ /* 0x000fc60000000000 */
[C---:B------:R-:W-:Y:S02]  /*0ac0*/  ISETP.EQ.AND P0, PT, R0.reuse, RZ, PT ;  /* 0x000000ff0000720c */ /* 0x040fe40003f02270 */
[C---:B------:R-:W-:Y:S02]  /*0ad0*/  ISETP.EQ.AND P5, PT, R0.reuse, 0x4, PT ;  /* 0x000000040000780c */ /* 0x040fe40003fa2270 */
[C---:B------:R-:W-:Y:S02]  /*0ae0*/  ISETP.EQ.AND P4, PT, R0.reuse, 0x8, PT ;  /* 0x000000080000780c */ /* 0x040fe40003f82270 */
[C---:B------:R-:W-:Y:S02]  /*0af0*/  ISETP.EQ.AND P3, PT, R0.reuse, 0xc, PT ;  /* 0x0000000c0000780c */ /* 0x040fe40003f62270 */
[C---:B------:R-:W-:Y:S02]  /*0b00*/  ISETP.EQ.AND P2, PT, R0.reuse, 0x10, PT ;  /* 0x000000100000780c */ /* 0x040fe40003f42270 */
[----:B------:R-:W-:Y:S01]  /*0b10*/  ISETP.EQ.AND P1, PT, R0, 0x14, PT ;  /* 0x000000140000780c */ /* 0x000fe20003f22270 */
[----:B--2---:R-:W-:-:S03]  /*0b20*/  IMAD.WIDE.U32 R6, R4, R27, RZ ;  /* 0x0000001b04067225 */ /* 0x004fc600078e00ff */
[----:B------:R-:W-:-:S04]  /*0b30*/  IADD3 R0, P6, PT, R6, R23, RZ ;  /* 0x0000001706007210 */ /* 0x000fc80007fde0ff */
[----:B------:R-:W-:Y:S01]  /*0b40*/  IADD3.X R23, PT, PT, R7, UR4, RZ, P6, !PT ;  /* 0x0000000407177c10 */ /* 0x000fe2000b7fe4ff */
[--C-:B------:R-:W-:Y:S01]  /*0b50*/  @P5 IMAD.MOV.U32 R18, RZ, RZ, R0.reuse ;  /* 0x000000ffff125224 */ /* 0x100fe200078e0000 */
[----:B------:R-:W-:Y:S01]  /*0b60*/  ISETP.NE.AND P6, PT, R25, 0x6, PT ;  /* 0x000000061900780c */ /* 0x000fe20003fc5270 */
[--C-:B------:R-:W-:Y:S01]  /*0b70*/  @P4 IMAD.MOV.U32 R19, RZ, RZ, R0.reuse ;  /* 0x000000ffff134224 */ /* 0x100fe200078e0000 */
[-C--:B------:R-:W-:Y:S01]  /*0b80*/  @P0 MOV R12, R0.reuse ;  /* 0x00000000000c0202 */ /* 0x080fe20000000f00 */
[--C-:B------:R-:W-:Y:S01]  /*0b90*/  @P3 IMAD.MOV.U32 R20, RZ, RZ, R0.reuse ;  /* 0x000000ffff143224 */ /* 0x100fe200078e0000 */
[----:B------:R-:W-:Y:S01]  /*0ba0*/  @P1 MOV R22, R0 ;  /* 0x0000000000161202 */ /* 0x000fe20000000f00 */
[----:B------:R-:W-:-:S08]  /*0bb0*/  @P2 IMAD.MOV.U32 R21, RZ, RZ, R0 ;  /* 0x000000ffff152224 */ /* 0x000fd000078e0000 */
[----:B------:R-:W-:Y:S05]  /*0bc0*/  @P6 BRA `(.L_x_8) ;  /* 0xfffffffc00ac6947 */ /* 0x000fea000383ffff */
[----:B------:R-:W-:Y:S01]  /*0bd0*/  SHF.R.U32.HI R2, RZ, 0x17, R13 ;  /* 0x00000017ff027819 */ /* 0x000fe2000001160d */
[----:B------:R-:W-:Y:S03]  /*0be0*/  BSSY.RECONVERGENT B1, `(.L_x_9) ;  /* 0x0000028000017945 */ /* 0x000fe60003800200 */
[C---:B------:R-:W-:Y:S02]  /*0bf0*/  LOP3.LUT R0, R2.reuse, 0xe0, RZ, 0xc0, !PT ;  /* 0x000000e002007812 */ /* 0x040fe400078ec0ff */
[----:B------:R-:W-:-:S03]  /*0c00*/  LOP3.LUT P6, RZ, R2, 0x1f, RZ, 0xc0, !PT ;  /* 0x0000001f02ff7812 */ /* 0x000fc600078cc0ff */
[----:B------:R-:W-:-:S05]  /*0c10*/  VIADD R0, R0, 0xffffff80 ;  /* 0xffffff8000007836 */ /* 0x000fca0000000000 */
        /* <DEDUP_REMOVED lines=10> */
[----:B------:R-:W-:Y:S01]  /*0cc0*/  @P4 IMAD.MOV.U32 R3, RZ, RZ, R12 ;  /* 0x000000ffff034224 */ /* 0x000fe200078e000c */
[----:B------:R-:W-:Y:S01]  /*0cd0*/  @P4 MOV R0, R18 ;  /* 0x0000001200004202 */ /* 0x000fe20000000f00 */
[----:B------:R-:W-:Y:S01]  /*0ce0*/  @P2 IMAD.MOV.U32 R3, RZ, RZ, R18 ;  /* 0x000000ffff032224 */ /* 0x000fe200078e0012 */
[----:B------:R-:W-:Y:S01]  /*0cf0*/  ISETP.EQ.AND P4, PT, R5, 0x4, PT ;  /* 0x000000040500780c */ /* 0x000fe20003f82270 */
[--C-:B------:R-:W-:Y:S02]  /*0d00*/  @P2 IMAD.MOV.U32 R0, RZ, RZ, R19.reuse ;  /* 0x000000ffff002224 */ /* 0x100fe400078e0013 */
[----:B------:R-:W-:Y:S01]  /*0d10*/  @P1 IMAD.MOV.U32 R3, RZ, RZ, R19 ;  /* 0x000000ffff031224 */ /* 0x000fe200078e0013 */
[----:B------:R-:W-:Y:S01]  /*0d20*/  @P0 MOV R3, R20 ;  /* 0x0000001400030202 */ /* 0x000fe20000000f00 */
[----:B------:R-:W-:-:S02]  /*0d30*/  @P1 IMAD.MOV.U32 R0, RZ, RZ, R20 ;  /* 0x000000ffff001224 */ /* 0x000fc400078e0014 */
[--C-:B------:R-:W-:Y:S02]  /*0d40*/  @P0 IMAD.MOV.U32 R0, RZ, RZ, R21.reuse ;  /* 0x000000ffff000224 */ /* 0x100fe400078e0015 */
[----:B------:R-:W-:Y:S02]  /*0d50*/  @P3 IMAD.MOV.U32 R3, RZ, RZ, R21 ;  /* 0x000000ffff033224 */ /* 0x000fe400078e0015 */
[--C-:B------:R-:W-:Y:S01]  /*0d60*/  @P3 IMAD.MOV.U32 R0, RZ, RZ, R22.reuse ;  /* 0x000000ffff003224 */ /* 0x100fe200078e0016 */
[----:B------:R-:W-:Y:S01]  /*0d70*/  @P5 MOV R0, R23 ;  /* 0x0000001700005202 */ /* 0x000fe20000000f00 */
[----:B------:R-:W-:Y:S02]  /*0d80*/  @P5 IMAD.MOV.U32 R3, RZ, RZ, R22 ;  /* 0x000000ffff035224 */ /* 0x000fe400078e0016 */
[----:B------:R-:W-:Y:S01]  /*0d90*/  @P4 IMAD.MOV.U32 R3, RZ, RZ, R23 ;  /* 0x000000ffff034224 */ /* 0x000fe200078e0017 */
[----:B------:R-:W-:Y:S06]  /*0da0*/  @!P6 BRA `(.L_x_10) ;  /* 0x00000000002ce947 */ /* 0x000fec0003800000 */
[----:B------:R-:W-:Y:S01]  /*0db0*/  @P2 IMAD.MOV.U32 R4, RZ, RZ, R12 ;  /* 0x000000ffff042224 */ /* 0x000fe200078e000c */
[----:B------:R-:W-:Y:S01]  /*0dc0*/  LOP3.LUT R2, R2, 0x1f, RZ, 0xc0, !PT ;  /* 0x0000001f02027812 */ /* 0x000fe200078ec0ff */
[----:B------:R-:W-:Y:S02]  /*0dd0*/  @P1 IMAD.MOV.U32 R4, RZ, RZ, R18 ;  /* 0x000000ffff041224 */ /* 0x000fe400078e0012 */
[----:B------:R-:W-:Y:S01]  /*0de0*/  @P0 IMAD.MOV.U32 R4, RZ, RZ, R19 ;  /* 0x000000ffff040224 */ /* 0x000fe200078e0013 */
[----:B------:R-:W-:Y:S02]  /*0df0*/  ISETP.EQ.AND P0, PT, R5, 0x8, PT ;  /* 0x000000080500780c */ /* 0x000fe40003f02270 */
[----:B------:R-:W-:Y:S01]  /*0e00*/  @P3 MOV R4, R20 ;  /* 0x0000001400043202 */ /* 0x000fe20000000f00 */
[----:B------:R-:W-:Y:S01]  /*0e10*/  @P5 IMAD.MOV.U32 R4, RZ, RZ, R21 ;  /* 0x000000ffff045224 */ /* 0x000fe200078e0015 */
[----:B------:R-:W-:Y:S01]  /*0e20*/  SHF.L.W.U32.HI R0, R3, R2, R0 ;  /* 0x0000000203007219 */ /* 0x000fe20000010e00 */
[----:B------:R-:W-:-:S08]  /*0e30*/  @P4 IMAD.MOV.U32 R4, RZ, RZ, R22 ;  /* 0x000000ffff044224 */ /* 0x000fd000078e0016 */
[----:B------:R-:W-:-:S05]  /*0e40*/  @P0 IMAD.MOV.U32 R4, RZ, RZ, R23 ;  /* 0x000000ffff040224 */ /* 0x000fca00078e0017 */
[----:B------:R-:W-:-:S07]  /*0e50*/  SHF.L.W.U32.HI R3, R4, R2, R3 ;  /* 0x0000000204037219 */ /* 0x000fce0000010e03 */
.L_x_10:
[----:B------:R-:W-:Y:S05]  /*0e60*/  BSYNC.RECONVERGENT B1 ;  /* 0x0000000000017941 */ /* 0x000fea0003800200 */
.L_x_9:
[C---:B------:R-:W-:Y:S01]  /*0e70*/  SHF.L.W.U32.HI R7, R3.reuse, 0x2, R0 ;  /* 0x0000000203077819 */ /* 0x040fe20000010e00 */
[----:B------:R-:W-:Y:S01]  /*0e80*/  IMAD.SHL.U32 R3, R3, 0x4, RZ ;  /* 0x0000000403037824 */ /* 0x000fe200078e00ff */
[----:B------:R-:W-:Y:S01]  /*0e90*/  UMOV UR4, 0x54442d19 ;  /* 0x54442d1900047882 */ /* 0x000fe20000000000 */
[----:B------:R-:W-:Y:S01]  /*0ea0*/  UMOV UR5, 0x3bf921fb ;  /* 0x3bf921fb00057882 */ /* 0x000fe20000000000 */
[----:B------:R-:W-:Y:S02]  /*0eb0*/  SHF.R.S32.HI R4, RZ, 0x1f, R7 ;  /* 0x0000001fff047819 */ /* 0x000fe40000011407 */
[----:B------:R-:W-:Y:S02]  /*0ec0*/  ISETP.GE.AND P0, PT, R13, RZ, PT ;  /* 0x000000ff0d00720c */ /* 0x000fe40003f06270 */
[C---:B------:R-:W-:Y:S02]  /*0ed0*/  LOP3.LUT R2, R4.reuse, R3, RZ, 0x3c, !PT ;  /* 0x0000000304027212 */ /* 0x040fe400078e3cff */
[----:B------:R-:W-:-:S02]  /*0ee0*/  LOP3.LUT R3, R4, R7, RZ, 0x3c, !PT ;  /* 0x0000000704037212 */ /* 0x000fc400078e3cff */
[----:B------:R-:W-:Y:S02]  /*0ef0*/  SHF.R.U32.HI R0, RZ, 0x1e, R0 ;  /* 0x0000001eff007819 */ /* 0x000fe40000011600 */
[C---:B------:R-:W-:Y:S02]  /*0f00*/  LOP3.LUT R13, R7.reuse, R13, RZ, 0x3c, !PT ;  /* 0x0000000d070d7212 */ /* 0x040fe400078e3cff */
[----:B------:R-:W0:Y:S01]  /*0f10*/  I2F.F64.S64 R2, R2 ;  /* 0x0000000200027312 */ /* 0x000e220000301c00 */
[----:B------:R-:W-:Y:S02]  /*0f20*/  LEA.HI R7, R7, R0, RZ, 0x1 ;  /* 0x0000000007077211 */ /* 0x000fe400078f08ff */
[----:B------:R-:W-:Y:S02]  /*0f30*/  ISETP.GE.AND P1, PT, R13, RZ, PT ;  /* 0x000000ff0d00720c */ /* 0x000fe40003f26270 */
[----:B------:R-:W-:-:S05]  /*0f40*/  IADD3 R0, PT, PT, -R7, RZ, RZ ;  /* 0x000000ff07007210 */ /* 0x000fca0007ffe1ff */
[----:B------:R-:W-:Y:S01]  /*0f50*/  @!P0 IMAD.MOV.U32 R7, RZ, RZ, R0 ;  /* 0x000000ffff078224 */ /* 0x000fe200078e0000 */
[----:B0-----:R-:W-:-:S10]  /*0f60*/  DMUL R4, R2, UR4 ;  /* 0x0000000402047c28 */ /* 0x001fd40008000000 */
[----:B------:R-:W0:Y:S02]  /*0f70*/  F2F.F32.F64 R4, R4 ;  /* 0x0000000400047310 */ /* 0x000e240000301000 */
[----:B0-----:R-:W-:-:S07]  /*0f80*/  FSEL R0, -R4, R4, !P1 ;  /* 0x0000000404007208 */ /* 0x001fce0004800100 */
.L_x_7:
[----:B------:R-:W-:Y:S05]  /*0f90*/  BSYNC.RECONVERGENT B0 ;  /* 0x0000000000007941 */ /* 0x000fea0003800200 */
.L_x_6:
[----:B------:R-:W-:Y:S01]  /*0fa0*/  FMUL R2, R0, R0 ;  /* 0x0000000000027220 */ /* 0x000fe20000400000 */
[C---:B------:R-:W-:Y:S01]  /*0fb0*/  LOP3.LUT R3, R7.reuse, 0x1, RZ, 0xc0, !PT ;  /* 0x0000000107037812 */ /* 0x040fe200078ec0ff */
[----:B------:R-:W-:Y:S02]  /*0fc0*/  VIADD R7, R7, 0x1 ;  /* 0x0000000107077836 */ /* 0x000fe40000000000 */
[----:B------:R-:W-:Y:S01]  /*0fd0*/  FFMA R15, R2, R15, -0.0013887860113754868507 ;  /* 0xbab607ed020f7423 */ /* 0x000fe2000000000f */
[----:B------:R-:W-:Y:S02]  /*0fe0*/  ISETP.NE.U32.AND P0, PT, R3, 0x1, PT ;  /* 0x000000010300780c */ /* 0x000fe40003f05070 */
[----:B------:R-:W-:Y:S02]  /*0ff0*/  LOP3.LUT P1, RZ, R7, 0x2, RZ, 0xc0, !PT ;  /* 0x0000000207ff7812 */ /* 0x000fe4000782c0ff */
[----:B------:R-:W-:Y:S02]  /*1000*/  FSEL R3, R16, 0.0083327032625675201416, P0 ;  /* 0x3c0885e410037808 */ /* 0x000fe40000000000 */
[----:B------:R-:W-:-:S02]  /*1010*/  FSEL R15, R15, -0.00019574658654164522886, P0 ;  /* 0xb94d41530f0f7808 */ /* 0x000fc40000000000 */
[----:B------:R-:W-:Y:S02]  /*1020*/  FSEL R0, R0, 1, !P0 ;  /* 0x3f80000000007808 */ /* 0x000fe40004000000 */
[----:B------:R-:W-:Y:S01]  /*1030*/  FSEL R14, -R14, -0.16666662693023681641, P0 ;  /* 0xbe2aaaa80e0e7808 */ /* 0x000fe20000000100 */
[C---:B------:R-:W-:Y:S01]  /*1040*/  FFMA R15, R2.reuse, R15, R3 ;  /* 0x0000000f020f7223 */ /* 0x040fe20000000003 */
[----:B------:R-:W-:Y:S01]  /*1050*/  ISETP.NE.AND P0, PT, R9, 0x100, PT ;  /* 0x000001000900780c */ /* 0x000fe20003f05270 */
[C---:B------:R-:W-:Y:S02]  /*1060*/  FFMA R3, R2.reuse, R0, RZ ;  /* 0x0000000002037223 */ /* 0x040fe400000000ff */
[----:B------:R-:W-:Y:S01]  /*1070*/  FFMA R14, R2, R15, R14 ;  /* 0x0000000f020e7223 */ /* 0x000fe2000000000e */
[C---:B------:R-:W-:Y:S01]  /*1080*/  FMUL R2, R17.reuse, 0.69999998807907104492 ;  /* 0x3f33333311027820 */ /* 0x040fe20000400000 */
[----:B------:R-:W-:Y:S02]  /*1090*/  FMUL R17, R17, 0.20000000298023223877 ;  /* 0x3e4ccccd11117820 */ /* 0x000fe40000400000 */
[----:B------:R-:W-:Y:S01]  /*10a0*/  FFMA R0, R3, R14, R0 ;  /* 0x0000000e03007223 */ /* 0x000fe20000000000 */
[----:B------:R-:W-:Y:S01]  /*10b0*/  FFMA R11, R11, 1.0000009536743164062, R2 ;  /* 0x3f8000080b0b7823 */ /* 0x000fe20000000002 */
[----:B------:R-:W-:-:S02]  /*10c0*/  FFMA R17, R8, 0.99999898672103881836, R17 ;  /* 0x3f7fffef08117823 */ /* 0x000fc40000000011 */
[----:B------:R-:W-:-:S04]  /*10d0*/  @P1 FADD R0, RZ, -R0 ;  /* 0x80000000ff001221 */ /* 0x000fc80000000000 */
[C---:B------:R-:W-:Y:S01]  /*10e0*/  FFMA R11, R0.reuse, 0.30000001192092895508, R11 ;  /* 0x3e99999a000b7823 */ /* 0x040fe2000000000b */
[----:B------:R-:W-:Y:S01]  /*10f0*/  FFMA R8, R0, -0.10000000149011611938, R17 ;  /* 0xbdcccccd00087823 */ /* 0x000fe20000000011 */
[----:B------:R-:W-:Y:S06]  /*1100*/  @P0 BRA `(.L_x_11) ;  /* 0xfffffff000080947 */ /* 0x000fec000383ffff */
[----:B------:R-:W0:Y:S02]  /*1110*/  LDC.64 R2, c[0x0][0x390] ;  /* 0x0000e400ff027b82 */ /* 0x000e240000000a00 */
[----:B0-----:R-:W-:-:S05]  /*1120*/  IMAD.WIDE R2, R10, 0x4, R2 ;  /* 0x000000040a027825 */ /* 0x001fca00078e0202 */
[----:B------:R-:W-:Y:S01]  /*1130*/  STG.E desc[UR6][R2.64], R11 ;  /* 0x0000000b02007986 */ /* 0x000fe2000c101906 */
[----:B------:R-:W-:Y:S05]  /*1140*/  EXIT ;  /* 0x000000000000794d */ /* 0x000fea0003800000 */
.L_x_0:
[----:B------:R-:W0:Y:S01]  /*1150*/  LDC.64 R2, c[0x0][0x390] ;  /* 0x0000e400ff027b82 */ /* 0x000e220000000a00 */
[----:B------:R-:W-:Y:S02]  /*1160*/  IMAD.MOV.U32 R5, RZ, RZ, -0x40800000 ;  /* 0xbf800000ff057424 */ /* 0x000fe400078e00ff */
[----:B0-----:R-:W-:-:S05]  /*1170*/  IMAD.WIDE R2, R10, 0x4, R2 ;  /* 0x000000040a027825 */ /* 0x001fca00078e0202 */
[----:B------:R-:W-:Y:S01]  /*1180*/  STG.E desc[UR6][R2.64], R5 ;  /* 0x0000000502007986 */ /* 0x000fe2000c101906 */
[----:B------:R-:W-:Y:S05]  /*1190*/  EXIT ;  /* 0x000000000000794d */ /* 0x000fea0003800000 */
.L_x_12:
[----:B------:R-:W-:-:S00]  /*11a0*/  BRA `(.L_x_12) ;  /* 0xfffffffc00fc7947 */ /* 0x000fc0000383ffff */
[----:B------:R-:W-:-:S00]  /*11b0*/  NOP ;  /* 0x0000000000007918 */ /* 0x000fc00000000000 */
        /* <DEDUP_REMOVED lines=12> */
.L_x_26:


//--------------------- .text._Z21processFilteredKernelPKfPKiiPf --------------------------
	.section	.text._Z21processFilteredKernelPKfPKiiPf,"ax",@progbits
	.align	128
        .global         _Z21processFilteredKernelPKfPKiiPf
        .type           _Z21processFilteredKernelPKfPKiiPf,@function
        .size           _Z21processFilteredKernelPKfPKiiPf,(.L_x_27 - _Z21processFilteredKernelPKfPKiiPf)
        .other          _Z21processFilteredKernelPKfPKiiPf,@"STO_CUDA_ENTRY STV_DEFAULT"
_Z21processFilteredKernelPKfPKiiPf:
.text._Z21processFilteredKernelPKfPKiiPf:
        /* <DEDUP_REMOVED lines=9> */
[----:B------:R-:W1:Y:S07]  /*0090*/  LDCU.64 UR8, c[0x0][0x358] ;  /* 0x00006b00ff0877ac */ /* 0x000e6e0008000a00 */
[----:B------:R-:W2:Y:S01]  /*00a0*/  LDC.64 R2, c[0x0][0x380] ;  /* 0x0000e000ff027b82 */ /* 0x000ea20000000a00 */
[----:B0-----:R-:W-:-:S05]  /*00b0*/  IMAD.WIDE R4, R7, 0x4, R4 ;  /* 0x0000000407047825 */ /* 0x001fca00078e0204 */
[----:B-1----:R-:W3:Y:S01]  /*00c0*/  LDG.E R8, desc[UR8][R4.64] ;  /* 0x0000000804087981 */ /* 0x002ee2000c1e1900 */
[----:B--2---:R-:W-:-:S05]  /*00d0*/  IMAD.WIDE R2, R7, 0x4, R2 ;  /* 0x0000000407027825 */ /* 0x004fca00078e0202 */
[----:B------:R-:W2:Y:S01]  /*00e0*/  LDG.E R9, desc[UR8][R2.64] ;  /* 0x0000000802097981 */ /* 0x000ea2000c1e1900 */
[----:B------:R-:W-:Y:S01]  /*00f0*/  UMOV UR4, URZ ;  /* 0x000000ff00047c82 */ /* 0x000fe20008000000 */
[----:B---3--:R-:W-:-:S05]  /*0100*/  I2FP.F32.S32 R0, R8 ;  /* 0x0000000800007245 */ /* 0x008fca0000201400 */
[----:B------:R-:W-:-:S04]  /*0110*/  FMUL R0, R0, 9.9999997473787516356e-05 ;  /* 0x38d1b71700007820 */ /* 0x000fc80000400000 */
[----:B--2---:R-:W-:-:S07]  /*0120*/  FFMA R10, R9, 0.5, R0 ;  /* 0x3f000000090a7823 */ /* 0x004fce0000000000 */
.L_x_23:
[----:B------:R-:W-:Y:S01]  /*0130*/  UIADD3 UR5, UPT, UPT, UR4, 0x1, URZ ;  /* 0x0000000104057890 */ /* 0x000fe2000fffe0ff */
[----:B------:R-:W-:Y:S01]  /*0140*/  BSSY.RECONVERGENT B0, `(.L_x_13) ;  /* 0x0000070000007945 */ /* 0x000fe20003800200 */
[----:B------:R-:W-:-:S04]  /*0150*/  UIADD3 UR4, UPT, UPT, UR4, 0x3, URZ ;  /* 0x0000000304047890 */ /* 0x000fc8000fffe0ff */
[----:B------:R-:W-:Y:S02]  /*0160*/  I2FP.F32.U32 R0, UR5 ;  /* 0x0000000500007c45 */ /* 0x000fe40008201000 */
[----:B------:R-:W-:Y:S01]  /*0170*/  I2FP.F32.U32 R2, UR4 ;  /* 0x0000000400027c45 */ /* 0x000fe20008201000 */
[----:B------:R-:W-:Y:S02]  /*0180*/  UMOV UR4, UR5 ;  /* 0x0000000500047c82 */ /* 0x000fe40008000000 */
[----:B------:R-:W-:Y:S02]  /*0190*/  FMUL R0, R0, 9.9999997473787516356e-05 ;  /* 0x38d1b71700007820 */ /* 0x000fe40000400000 */
[----:B------:R-:W-:Y:S02]  /*01a0*/  FMUL R11, R2, 0.00019999999494757503271 ;  /* 0x3951b717020b7820 */ /* 0x000fe40000400000 */
[----:B------:R-:W-:Y:S02]  /*01b0*/  FFMA R0, R0, R10, R9 ;  /* 0x0000000a00007223 */ /* 0x000fe40000000009 */
[----:B------:R-:W-:-:S02]  /*01c0*/  FFMA R11, R11, R9, R10 ;  /* 0x000000090b0b7223 */ /* 0x000fc4000000000a */
        /* <DEDUP_REMOVED lines=12> */
[----:B------:R-:W-:Y:S01]  /*0290*/  IMAD.SHL.U32 R3, R0, 0x100, RZ ;  /* 0x0000010000037824 */ /* 0x000fe200078e00ff */
[----:B------:R-:W0:Y:S01]  /*02a0*/  LDCU.64 UR10, c[0x4][URZ] ;  /* 0x01000000ff0a77ac */ /* 0x000e220008000a00 */
[----:B------:R-:W-:Y:S02]  /*02b0*/  IMAD.MOV.U32 R2, RZ, RZ, RZ ;  /* 0x000000ffff027224 */ /* 0x000fe400078e00ff */
[----:B------:R-:W-:Y:S01]  /*02c0*/  IMAD.MOV.U32 R14, RZ, RZ, RZ ;  /* 0x000000ffff0e7224 */ /* 0x000fe200078e00ff */
[----:B------:R-:W-:Y:S01]  /*02d0*/  LOP3.LUT R13, R3, 0x80000000, RZ, 0xfc, !PT ;  /* 0x80000000030d7812 */ /* 0x000fe200078efcff */
[----:B------:R-:W-:Y:S01]  /*02e0*/  UMOV UR6, URZ ;  /* 0x000000ff00067c82 */ /* 0x000fe20008000000 */
[----:B------:R-:W-:-:S05]  /*02f0*/  UMOV UR5, URZ ;  /* 0x000000ff00057c82 */ /* 0x000fca0008000000 */
.L_x_15:
[----:B0-----:R-:W-:Y:S01]  /*0300*/  IMAD.U32 R6, RZ, RZ, UR10 ;  /* 0x0000000aff067e24 */ /* 0x001fe2000f8e00ff */
[----:B------:R-:W-:-:S05]  /*0310*/  MOV R7, UR11 ;  /* 0x0000000b00077c02 */ /* 0x000fca0008000f00 */
        /* <DEDUP_REMOVED lines=35> */
[----:B------:R-:W-:Y:S02]  /*0550*/  @P3 MOV R4, R12 ;  /* 0x0000000c00043202 */ /* 0x000fe40000000f00 */
[C---:B------:R-:W-:Y:S01]  /*0560*/  ISETP.EQ.AND P3, PT, R7.reuse, -0x4, PT ;  /* 0xfffffffc0700780c */ /* 0x040fe20003f62270 */
[----:B------:R-:W-:Y:S02]  /*0570*/  @P4 IMAD.MOV.U32 R5, RZ, RZ, R12 ;  /* 0x000000ffff054224 */ /* 0x000fe400078e000c */
[--C-:B------:R-:W-:Y:S01]  /*0580*/  @P4 IMAD.MOV.U32 R4, RZ, RZ, R18.reuse ;  /* 0x000000ffff044224 */ /* 0x100fe200078e0012 */
[----:B------:R-:W-:Y:S01]  /*0590*/  ISETP.EQ.AND P4, PT, R7, 0x4, PT ;  /* 0x000000040700780c */ /* 0x000fe20003f82270 */
[----:B------:R-:W-:Y:S01]  /*05a0*/  @P2 IMAD.MOV.U32 R5, RZ, RZ, R18 ;  /* 0x000000ffff052224 */ /* 0x000fe200078e0012 */
[----:B------:R-:W-:Y:S01]  /*05b0*/  @P1 MOV R5, R19 ;  /* 0x0000001300051202 */ /* 0x000fe20000000f00 */
[----:B------:R-:W-:Y:S02]  /*05c0*/  @P2 IMAD.MOV.U32 R4, RZ, RZ, R19 ;  /* 0x000000ffff042224 */ /* 0x000fe400078e0013 */
[----:B------:R-:W-:-:S02]  /*05d0*/  @P1 IMAD.MOV.U32 R4, RZ, RZ, R20 ;  /* 0x000000ffff041224 */ /* 0x000fc400078e0014 */
[----:B------:R-:W-:Y:S02]  /*05e0*/  @P0 IMAD.MOV.U32 R5, RZ, RZ, R20 ;  /* 0x000000ffff050224 */ /* 0x000fe400078e0014 */
[--C-:B------:R-:W-:Y:S01]  /*05f0*/  @P0 IMAD.MOV.U32 R4, RZ, RZ, R21.reuse ;  /* 0x000000ffff040224 */ /* 0x100fe200078e0015 */
[----:B------:R-:W-:Y:S01]  /*0600*/  @P3 MOV R4, R17 ;  /* 0x0000001100043202 */ /* 0x000fe20000000f00 */
[----:B------:R-:W-:Y:S02]  /*0610*/  @P3 IMAD.MOV.U32 R5, RZ, RZ, R21 ;  /* 0x000000ffff053224 */ /* 0x000fe400078e0015 */
[----:B------:R-:W-:Y:S02]  /*0620*/  @P5 IMAD.MOV.U32 R5, RZ, RZ, R17 ;  /* 0x000000ffff055224 */ /* 0x000fe400078e0011 */
[--C-:B------:R-:W-:Y:S02]  /*0630*/  @P5 IMAD.MOV.U32 R4, RZ, RZ, R2.reuse ;  /* 0x000000ffff045224 */ /* 0x100fe400078e0002 */
[----:B------:R-:W-:Y:S01]  /*0640*/  @P4 IMAD.MOV.U32 R5, RZ, RZ, R2 ;  /* 0x000000ffff054224 */ /* 0x000fe200078e0002 */
[----:B------:R-:W-:Y:S06]  /*0650*/  @!P6 BRA `(.L_x_17) ;  /* 0x00000000002ce947 */ /* 0x000fec0003800000 */
[----:B------:R-:W-:Y:S01]  /*0660*/  @P2 IMAD.MOV.U32 R6, RZ, RZ, R12 ;  /* 0x000000ffff062224 */ /* 0x000fe200078e000c */
[----:B------:R-:W-:Y:S01]  /*0670*/  @P1 MOV R6, R18 ;  /* 0x0000001200061202 */ /* 0x000fe20000000f00 */
[----:B------:R-:W-:Y:S01]  /*0680*/  @P0 IMAD.MOV.U32 R6, RZ, RZ, R19 ;  /* 0x000000ffff060224 */ /* 0x000fe200078e0013 */
[----:B------:R-:W-:Y:S01]  /*0690*/  ISETP.EQ.AND P0, PT, R7, 0x8, PT ;  /* 0x000000080700780c */ /* 0x000fe20003f02270 */
[----:B------:R-:W-:Y:S01]  /*06a0*/  @P3 IMAD.MOV.U32 R6, RZ, RZ, R20 ;  /* 0x000000ffff063224 */ /* 0x000fe200078e0014 */
[----:B------:R-:W-:Y:S01]  /*06b0*/  LOP3.LUT R3, R3, 0x1f, RZ, 0xc0, !PT ;  /* 0x0000001f03037812 */ /* 0x000fe200078ec0ff */
[----:B------:R-:W-:Y:S02]  /*06c0*/  @P5 IMAD.MOV.U32 R6, RZ, RZ, R21 ;  /* 0x000000ffff065224 */ /* 0x000fe400078e0015 */
[----:B------:R-:W-:Y:S01]  /*06d0*/  @P4 IMAD.MOV.U32 R6, RZ, RZ, R17 ;  /* 0x000000ffff064224 */ /* 0x000fe200078e0011 */
[----:B------:R-:W-:-:S07]  /*06e0*/  SHF.L.W.U32.HI R4, R5, R3, R4 ;  /* 0x0000000305047219 */ /* 0x000fce0000010e04 */
[----:B------:R-:W-:-:S04]  /*06f0*/  @P0 MOV R6, R2 ;  /* 0x0000000200060202 */ /* 0x000fc80000000f00 */
[----:B------:R-:W-:-:S07]  /*0700*/  SHF.L.W.U32.HI R5, R6, R3, R5 ;  /* 0x0000000306057219 */ /* 0x000fce0000010e05 */
.L_x_17:
[----:B------:R-:W-:Y:S05]  /*0710*/  BSYNC.RECONVERGENT B1 ;  /* 0x0000000000017941 */ /* 0x000fea0003800200 */
.L_x_16:
        /* <DEDUP_REMOVED lines=12> */
[----:B------:R-:W-:-:S03]  /*07e0*/  ISETP.GE.AND P1, PT, R0, RZ, PT ;  /* 0x000000ff0000720c */ /* 0x000fc60003f26270 */
[----:B------:R-:W-:-:S04]  /*07f0*/  IMAD.MOV R0, RZ, RZ, -R4 ;  /* 0x000000ffff007224 */ /* 0x000fc800078e0a04 */
[----:B------:R-:W-:Y:S01]  /*0800*/  @!P0 IMAD.MOV.U32 R4, RZ, RZ, R0 ;  /* 0x000000ffff048224 */ /* 0x000fe200078e0000 */
[----:B0-----:R-:W-:-:S10]  /*0810*/  DMUL R6, R2, UR6 ;  /* 0x0000000602067c28 */ /* 0x001fd40008000000 */
[----:B------:R-:W0:Y:S02]  /*0820*/  F2F.F32.F64 R6, R6 ;  /* 0x0000000600067310 */ /* 0x000e240000301000 */
[----:B0-----:R-:W-:-:S07]  /*0830*/  FSEL R3, -R6, R6, !P1 ;  /* 0x0000000606037208 */ /* 0x001fce0004800100 */
.L_x_14:
[----:B------:R-:W-:Y:S05]  /*0840*/  BSYNC.RECONVERGENT B0 ;  /* 0x0000000000007941 */ /* 0x000fea0003800200 */
.L_x_13:
[----:B------:R-:W-:Y:S01]  /*0850*/  FMUL R6, R11, 0.63661974668502807617 ;  /* 0x3f22f9830b067820 */ /* 0x000fe20000400000 */
[----:B------:R-:W-:Y:S02]  /*0860*/  IMAD.MOV.U32 R16, RZ, RZ, 0x37cbac00 ;  /* 0x37cbac00ff107424 */ /* 0x000fe400078e00ff */
[----:B------:R-:W-:Y:S01]  /*0870*/  FMUL R5, R3, R3 ;  /* 0x0000000303057220 */ /* 0x000fe20000400000 */
[----:B------:R-:W-:Y:S01]  /*0880*/  LOP3.LUT R2, R4, 0x1, RZ, 0xc0, !PT ;  /* 0x0000000104027812 */ /* 0x000fe200078ec0ff */
[----:B------:R-:W-:Y:S01]  /*0890*/  IMAD.MOV.U32 R13, RZ, RZ, 0x3effffff ;  /* 0x3effffffff0d7424 */ /* 0x000fe200078e00ff */
[----:B------:R-:W-:Y:S01]  /*08a0*/  MOV R15, 0x3d2aaabb ;  /* 0x3d2aaabb000f7802 */ /* 0x000fe20000000f00 */
[----:B------:R-:W0:Y:S01]  /*08b0*/  F2I.NTZ R6, R6 ;  /* 0x0000000600067305 */ /* 0x000e220000203100 */
[----:B------:R-:W-:Y:S01]  /*08c0*/  FFMA R0, R5, R16, -0.0013887860113754868507 ;  /* 0xbab607ed05007423 */ /* 0x000fe20000000010 */
[----:B------:R-:W-:Y:S01]  /*08d0*/  ISETP.NE.U32.AND P0, PT, R2, 0x1, PT ;  /* 0x000000010200780c */ /* 0x000fe20003f05070 */
[----:B------:R-:W-:Y:S01]  /*08e0*/  BSSY.RECONVERGENT B0, `(.L_x_18) ;  /* 0x000006c000007945 */ /* 0x000fe20003800200 */
[----:B------:R-:W-:-:S02]  /*08f0*/  LOP3.LUT P1, RZ, R4, 0x2, RZ, 0xc0, !PT ;  /* 0x0000000204ff7812 */ /* 0x000fc4000782c0ff */
[----:B------:R-:W-:Y:S02]  /*0900*/  FSEL R0, R0, -0.00019574658654164522886, !P0 ;  /* 0xb94d415300007808 */ /* 0x000fe40004000000 */
[----:B------:R-:W-:Y:S02]  /*0910*/  FSEL R2, R15, 0.0083327032625675201416, !P0 ;  /* 0x3c0885e40f027808 */ /* 0x000fe40004000000 */
[----:B------:R-:W-:-:S03]  /*0920*/  FSEL R4, -R13, -0.16666662693023681641, !P0 ;  /* 0xbe2aaaa80d047808 */ /* 0x000fc60004000100 */
[----:B------:R-:W-:Y:S01]  /*0930*/  FFMA R2, R5, R0, R2 ;  /* 0x0000000005027223 */ /* 0x000fe20000000002 */
[----:B------:R-:W-:Y:S02]  /*0940*/  FSEL R0, R3, 1, P0 ;  /* 0x3f80000003007808 */ /* 0x000fe40000000000 */
[----:B------:R-:W-:Y:S01]  /*0950*/  FSETP.GE.AND P0, PT, |R11|, 105615, PT ;  /* 0x47ce47800b00780b */ /* 0x000fe20003f06200 */
[C---:B------:R-:W-:Y:S01]  /*0960*/  FFMA R2, R5.reuse, R2, R4 ;  /* 0x0000000205027223 */ /* 0x040fe20000000004 */
[----:B0-----:R-:W-:Y:S01]  /*0970*/  I2FP.F32.S32 R22, R6 ;  /* 0x0000000600167245 */ /* 0x001fe20000201400 */
[----:B------:R-:W-:-:S04]  /*0980*/  FFMA R5, R5, R0, RZ ;  /* 0x0000000005057223 */ /* 0x000fc800000000ff */
        /* <DEDUP_REMOVED lines=11> */
[----:B------:R-:W-:Y:S02]  /*0a40*/  IMAD.SHL.U32 R0, R11, 0x100, RZ ;  /* 0x000001000b007824 */ /* 0x000fe400078e00ff */
[----:B------:R-:W-:Y:S02]  /*0a50*/  HFMA2 R25, -RZ, RZ, 0, 0 ;  /* 0x00000000ff197431 */ /* 0x000fe400000001ff */
[----:B------:R-:W-:Y:S01]  /*0a60*/  IMAD.MOV.U32 R23, RZ, RZ, RZ ;  /* 0x000000ffff177224 */ /* 0x000fe200078e00ff */
[----:B------:R-:W-:Y:S01]  /*0a70*/  UMOV UR5, URZ ;  /* 0x000000ff00057c82 */ /* 0x000fe20008000000 */
[----:B------:R-:W-:-:S07]  /*0a80*/  LOP3.LUT R27, R0, 0x80000000, RZ, 0xfc, !PT ;  /* 0x80000000001b7812 */ /* 0x000fce00078efcff */
.L_x_20:
        /* <DEDUP_REMOVED lines=16> */
[----:B------:R-:W-:Y:S01]  /*0b90*/  @P4 MOV R19, R0 ;  /* 0x0000000000134202 */ /* 0x000fe20000000f00 */
[--C-:B------:R-:W-:Y:S02]  /*0ba0*/  @P3 IMAD.MOV.U32 R20, RZ, RZ, R0.reuse ;  /* 0x000000ffff143224 */ /* 0x100fe400078e0000 */
[--C-:B------:R-:W-:Y:S02]  /*0bb0*/  @P2 IMAD.MOV.U32 R21, RZ, RZ, R0.reuse ;  /* 0x000000ffff152224 */ /* 0x100fe400078e0000 */
[----:B------:R-:W-:-:S06]  /*0bc0*/  @P1 IMAD.MOV.U32 R17, RZ, RZ, R0 ;  /* 0x000000ffff111224 */ /* 0x000fcc00078e0000 */
[----:B------:R-:W-:Y:S05]  /*0bd0*/  @P6 BRA `(.L_x_20) ;  /* 0xfffffffc00ac6947 */ /* 0x000fea000383ffff */
[----:B------:R-:W-:Y:S01]  /*0be0*/  SHF.R.U32.HI R2, RZ, 0x17, R11 ;  /* 0x00000017ff027819 */ /* 0x000fe2000001160b */
[----:B------:R-:W-:Y:S03]  /*0bf0*/  BSSY.RECONVERGENT B1, `(.L_x_21) ;  /* 0x0000028000017945 */ /* 0x000fe60003800200 */
[C---:B------:R-:W-:Y:S02]  /*0c00*/  LOP3.LUT R0, R2.reuse, 0xe0, RZ, 0xc0, !PT ;  /* 0x000000e002007812 */ /* 0x040fe400078ec0ff */
[----:B------:R-:W-:-:S03]  /*0c10*/  LOP3.LUT P6, RZ, R2, 0x1f, RZ, 0xc0, !PT ;  /* 0x0000001f02ff7812 */ /* 0x000fc600078cc0ff */
[----:B------:R-:W-:-:S05]  /*0c20*/  VIADD R0, R0, 0xffffff80 ;  /* 0xffffff8000007836 */ /* 0x000fca0000000000 */
[----:B------:R-:W-:-:S04]  /*0c30*/  SHF.R.U32.HI R0, RZ, 0x5, R0 ;  /* 0x00000005ff007819 */ /* 0x000fc80000011600 */
[----:B------:R-:W-:-:S04]  /*0c40*/  LEA R5, -R0, RZ, 0x2 ;  /* 0x000000ff00057211 */ /* 0x000fc800078e11ff */
        /* <DEDUP_REMOVED lines=16> */
[----:B------:R-:W-:Y:S01]  /*0d50*/  @P0 IMAD.MOV.U32 R0, RZ, RZ, R21 ;  /* 0x000000ffff000224 */ /* 0x000fe200078e0015 */
[----:B------:R-:W-:Y:S01]  /*0d60*/  @P3 MOV R3, R21 ;  /* 0x0000001500033202 */ /* 0x000fe20000000f00 */
[--C-:B------:R-:W-:Y:S02]  /*0d70*/  @P3 IMAD.MOV.U32 R0, RZ, RZ, R17.reuse ;  /* 0x000000ffff003224 */ /* 0x100fe400078e0011 */
[----:B------:R-:W-:Y:S02]  /*0d80*/  @P5 IMAD.MOV.U32 R3, RZ, RZ, R17 ;  /* 0x000000ffff035224 */ /* 0x000fe400078e0011 */
[--C-:B------:R-:W-:Y:S02]  /*0d90*/  @P5 IMAD.MOV.U32 R0, RZ, RZ, R23.reuse ;  /* 0x000000ffff005224 */ /* 0x100fe400078e0017 */
[----:B------:R-:W-:Y:S01]  /*0da0*/  @P4 IMAD.MOV.U32 R3, RZ, RZ, R23 ;  /* 0x000000ffff034224 */ /* 0x000fe200078e0017 */
[----:B------:R-:W-:Y:S06]  /*0db0*/  @!P6 BRA `(.L_x_22) ;  /* 0x00000000002ce947 */ /* 0x000fec0003800000 */
[----:B------:R-:W-:Y:S01]  /*0dc0*/  @P2 MOV R4, R12 ;  /* 0x0000000c00042202 */ /* 0x000fe20000000f00 */
[----:B------:R-:W-:Y:S01]  /*0dd0*/  @P1 IMAD.MOV.U32 R4, RZ, RZ, R18 ;  /* 0x000000ffff041224 */ /* 0x000fe200078e0012 */
[----:B------:R-:W-:Y:S01]  /*0de0*/  LOP3.LUT R2, R2, 0x1f, RZ, 0xc0, !PT ;  /* 0x0000001f02027812 */ /* 0x000fe200078ec0ff */
        /* <DEDUP_REMOVED lines=8> */
.L_x_22:
[----:B------:R-:W-:Y:S05]  /*0e70*/  BSYNC.RECONVERGENT B1 ;  /* 0x0000000000017941 */ /* 0x000fea0003800200 */
.L_x_21:
        /* <DEDUP_REMOVED lines=18> */
.L_x_19:
[----:B------:R-:W-:Y:S05]  /*0fa0*/  BSYNC.RECONVERGENT B0 ;  /* 0x0000000000007941 */ /* 0x000fea0003800200 */
.L_x_18:
[----:B------:R-:W-:Y:S01]  /*0fb0*/  FMUL R3, R0, R0 ;  /* 0x0000000000037220 */ /* 0x000fe20000400000 */
[C---:B------:R-:W-:Y:S01]  /*0fc0*/  LOP3.LUT R2, R6.reuse, 0x1, RZ, 0xc0, !PT ;  /* 0x0000000106027812 */ /* 0x040fe200078ec0ff */
[----:B------:R-:W-:Y:S01]  /*0fd0*/  VIADD R6, R6, 0x1 ;  /* 0x0000000106067836 */ /* 0x000fe20000000000 */
[----:B------:R-:W-:Y:S01]  /*0fe0*/  UISETP.NE.AND UP0, UPT, UR4, 0x100, UPT ;  /* 0x000001000400788c */ /* 0x000fe2000bf05270 */
[----:B------:R-:W-:Y:S01]  /*0ff0*/  FFMA R16, R3, R16, -0.0013887860113754868507 ;  /* 0xbab607ed03107423 */ /* 0x000fe20000000010 */
[----:B------:R-:W-:Y:S01]  /*1000*/  ISETP.NE.U32.AND P0, PT, R2, 0x1, PT ;  /* 0x000000010200780c */ /* 0x000fe20003f05070 */
[----:B------:R-:W-:Y:S01]  /*1010*/  FMUL R4, R14, 0.69999998807907104492 ;  /* 0x3f3333330e047820 */ /* 0x000fe20000400000 */
[----:B------:R-:W-:Y:S02]  /*1020*/  LOP3.LUT P1, RZ, R6, 0x2, RZ, 0xc0, !PT ;  /* 0x0000000206ff7812 */ /* 0x000fe4000782c0ff */
[----:B------:R-:W-:Y:S01]  /*1030*/  FSEL R2, R15, 0.0083327032625675201416, P0 ;  /* 0x3c0885e40f027808 */ /* 0x000fe20000000000 */
[----:B------:R-:W-:Y:S01]  /*1040*/  FFMA R9, R9, 1.0000009536743164062, R4 ;  /* 0x3f80000809097823 */ /* 0x000fe20000000004 */
[----:B------:R-:W-:-:S02]  /*1050*/  FSEL R16, R16, -0.00019574658654164522886, P0 ;  /* 0xb94d415310107808 */ /* 0x000fc40000000000 */
[----:B------:R-:W-:Y:S02]  /*1060*/  FSEL R0, R0, 1, !P0 ;  /* 0x3f80000000007808 */ /* 0x000fe40004000000 */
[----:B------:R-:W-:Y:S01]  /*1070*/  FSEL R13, -R13, -0.16666662693023681641, P0 ;  /* 0xbe2aaaa80d0d7808 */ /* 0x000fe20000000100 */
[C---:B------:R-:W-:Y:S02]  /*1080*/  FFMA R2, R3.reuse, R16, R2 ;  /* 0x0000001003027223 */ /* 0x040fe40000000002 */
[C---:B------:R-:W-:Y:S02]  /*1090*/  FFMA R5, R3.reuse, R0, RZ ;  /* 0x0000000003057223 */ /* 0x040fe400000000ff */
[----:B------:R-:W-:Y:S01]  /*10a0*/  FFMA R2, R3, R2, R13 ;  /* 0x0000000203027223 */ /* 0x000fe2000000000d */
[----:B------:R-:W-:-:S03]  /*10b0*/  FMUL R3, R14, 0.20000000298023223877 ;  /* 0x3e4ccccd0e037820 */ /* 0x000fc60000400000 */
[----:B------:R-:W-:Y:S01]  /*10c0*/  FFMA R0, R5, R2, R0 ;  /* 0x0000000205007223 */ /* 0x000fe20000000000 */
[----:B------:R-:W-:-:S03]  /*10d0*/  FFMA R3, R10, 0.99999898672103881836, R3 ;  /* 0x3f7fffef0a037823 */ /* 0x000fc60000000003 */
[----:B------:R-:W-:-:S04]  /*10e0*/  @P1 FADD R0, RZ, -R0 ;  /* 0x80000000ff001221 */ /* 0x000fc80000000000 */
[C---:B------:R-:W-:Y:S01]  /*10f0*/  FFMA R9, R0.reuse, 0.30000001192092895508, R9 ;  /* 0x3e99999a00097823 */ /* 0x040fe20000000009 */
[----:B------:R-:W-:Y:S01]  /*1100*/  FFMA R10, R0, -0.10000000149011611938, R3 ;  /* 0xbdcccccd000a7823 */ /* 0x000fe20000000003 */
[----:B------:R-:W-:Y:S06]  /*1110*/  BRA.U UP0, `(.L_x_23) ;  /* 0xfffffff100047547 */ /* 0x000fec000b83ffff */
[----:B------:R-:W0:Y:S02]  /*1120*/  LDC.64 R2, c[0x0][0x398] ;  /* 0x0000e600ff027b82 */ /* 0x000e240000000a00 */
[----:B0-----:R-:W-:-:S05]  /*1130*/  IMAD.WIDE R2, R8, 0x4, R2 ;  /* 0x0000000408027825 */ /* 0x001fca00078e0202 */
[----:B------:R-:W-:Y:S01]  /*1140*/  STG.E desc[UR8][R2.64], R9 ;  /* 0x0000000902007986 */ /* 0x000fe2000c101908 */
[----:B------:R-:W-:Y:S05]  /*1150*/  EXIT ;  /* 0x000000000000794d */ /* 0x000fea0003800000 */
.L_x_24:
        /* <DEDUP_REMOVED lines=10> */
.L_x_27:


//--------------------- .text._Z12filterKernelPKfiPfPiS2_f --------------------------
	.section	.text._Z12filterKernelPKfiPfPiS2_f,"ax",@progbits
	.align	128
        .global         _Z12filterKernelPKfiPfPiS2_f
        .type           _Z12filterKernelPKfiPfPiS2_f,@function
        .size           _Z12filterKernelPKfiPfPiS2_f,(.L_x_28 - _Z12filterKernelPKfiPfPiS2_f)
        .other          _Z12filterKernelPKfiPfPiS2_f,@"STO_CUDA_ENTRY STV_DEFAULT"
_Z12filterKernelPKfiPfPiS2_f:
.text._Z12filterKernelPKfiPfPiS2_f:
        /* <DEDUP_REMOVED lines=14> */
[----:B------:R-:W-:Y:S05]  /*00e0*/  @!P0 EXIT ;  /* 0x000000000000894d */ /* 0x000fea0003800000 */
[----:B------:R-:W0:Y:S01]  /*00f0*/  S2R R5, SR_LANEID ;  /* 0x0000000000057919 */ /* 0x000e220000000000 */
[----:B------:R-:W-:Y:S01]  /*0100*/  VOTEU.ANY UR6, UPT, PT ;  /* 0x0000000000067886 */ /* 0x000fe200038e0100 */
[----:B------:R-:W1:Y:S01]  /*0110*/  LDC.64 R2, c[0x0][0x3a0] ;  /* 0x0000e800ff027b82 */ /* 0x000e620000000a00 */
[----:B------:R-:W0:Y:S08]  /*0120*/  FLO.U32 R0, UR6 ;  /* 0x0000000600007d00 */ /* 0x000e3000080e0000 */
[----:B------:R-:W1:Y:S01]  /*0130*/  POPC R15, UR6 ;  /* 0x00000006000f7d09 */ /* 0x000e620008000000 */
[----:B0-----:R-:W-:Y:S01]  /*0140*/  ISETP.EQ.U32.AND P0, PT, R0, R5, PT ;  /* 0x000000050000720c */ /* 0x001fe20003f02070 */
[----:B------:R-:W0:Y:S01]  /*0150*/  S2R R6, SR_LTMASK ;  /* 0x0000000000067919 */ /* 0x000e220000003900 */
[----:B------:R-:W2:Y:S11]  /*0160*/  LDC.64 R4, c[0x0][0x390] ;  /* 0x0000e400ff047b82 */ /* 0x000eb60000000a00 */
[----:B-1----:R-:W3:Y:S01]  /*0170*/  @P0 ATOMG.E.ADD.STRONG.GPU PT, R3, desc[UR4][R2.64], R15 ;  /* 0x8000000f020309a8 */ /* 0x002ee200081ef104 */
[----:B0-----:R-:W-:-:S02]  /*0180*/  LOP3.LUT R8, R6, UR6, RZ, 0xc0, !PT ;  /* 0x0000000606087c12 */ /* 0x001fc4000f8ec0ff */
[----:B------:R-:W0:Y:S04]  /*0190*/  LDC.64 R6, c[0x0][0x398] ;  /* 0x0000e600ff067b82 */ /* 0x000e280000000a00 */
[----:B------:R-:W1:Y:S01]  /*01a0*/  POPC R8, R8 ;  /* 0x0000000800087309 */ /* 0x000e620000000000 */
[----:B---3--:R-:W1:Y:S02]  /*01b0*/  SHFL.IDX PT, R13, R3, R0, 0x1f ;  /* 0x00001f00030d7589 */ /* 0x008e6400000e0000 */
[----:B-1----:R-:W-:-:S05]  /*01c0*/  IADD3 R13, PT, PT, R13, R8, RZ ;  /* 0x000000080d0d7210 */ /* 0x002fca0007ffe0ff */
[----:B--2---:R-:W-:-:S04]  /*01d0*/  IMAD.WIDE R4, R13, 0x4, R4 ;  /* 0x000000040d047825 */ /* 0x004fc800078e0204 */
[----:B0-----:R-:W-:Y:S01]  /*01e0*/  IMAD.WIDE R6, R13, 0x4, R6 ;  /* 0x000000040d067825 */ /* 0x001fe200078e0206 */
[----:B------:R-:W-:Y:S04]  /*01f0*/  STG.E desc[UR4][R4.64], R11 ;  /* 0x0000000b04007986 */ /* 0x000fe8000c101904 */
[----:B------:R-:W-:Y:S01]  /*0200*/  STG.E desc[UR4][R6.64], R9 ;  /* 0x0000000906007986 */ /* 0x000fe2000c101904 */
[----:B------:R-:W-:Y:S05]  /*0210*/  EXIT ;  /* 0x000000000000794d */ /* 0x000fea0003800000 */
.L_x_25:
        /* <DEDUP_REMOVED lines=14> */
.L_x_28:


//--------------------- .nv.global.init           --------------------------
	.section	.nv.global.init,"aw",@progbits
	.align	4
.nv.global.init:
	.type		__cudart_i2opi_f,@object
	.size		__cudart_i2opi_f,(.L_0 - __cudart_i2opi_f)
__cudart_i2opi_f:
        /*0000*/ 	.byte	0x41, 0x90, 0x43, 0x3c, 0x99, 0x95, 0x62, 0xdb, 0xc0, 0xdd, 0x34, 0xf5, 0xd1, 0x57, 0x27, 0xfc
        /*0010*/ 	.byte	0x29, 0x15, 0x44, 0x4e, 0x6e, 0x83, 0xf9, 0xa2
.L_0:


//--------------------- .nv.shared.reserved.0     --------------------------
	.section	.nv.shared.reserved.0,"aw",@nobits
	.weak		__nv_reservedSMEM_offset_0_alias
	.size		__nv_reservedSMEM_offset_0_alias, 0, 64
	.other		__nv_reservedSMEM_offset_0_alias,@"STO_CUDA_RESERVED_SHARED STV_DEFAULT"
__nv_reservedSMEM_offset_0_alias:
	.zero		0
	.zero		64


//--------------------- .nv.constant0._Z18naiveProcessKernelPKfiPff --------------------------
	.section	.nv.constant0._Z18naiveProcessKernelPKfiPff,"a",@progbits
	.sectionflags	@""
	.align	4
.nv.constant0._Z18naiveProcessKernelPKfiPff:
	.zero		924


//--------------------- .nv.constant0._Z21processFilteredKernelPKfPKiiPf --------------------------
	.section	.nv.constant0._Z21processFilteredKernelPKfPKiiPf,"a",@progbits
	.sectionflags	@""
	.align	4
.nv.constant0._Z21processFilteredKernelPKfPKiiPf:
	.zero		928


//--------------------- .nv.constant0._Z12filterKernelPKfiPfPiS2_f --------------------------
	.section	.nv.constant0._Z12filterKernelPKfiPfPiS2_f,"a",@progbits
	.sectionflags	@""
	.align	4
.nv.constant0._Z12filterKernelPKfiPfPiS2_f:
	.zero		940


//--------------------- SYMBOLS --------------------------

	.type		.nv.reservedSmem.offset0,@object
	.size		.nv.reservedSmem.offset0,0x4
